	.target	sm_100a

	.elftype	@"ET_EXEC"


//--------------------- .note.nv.tkinfo           --------------------------
	.section	.note.nv.tkinfo,"",@"SHT_NOTE"
	.sectionflags	@"SHF_NOTE_NV_TKINFO"
	.tkinfo
        /*0018*/ 	.word	0x00000081
        /*0030*/ 	.string	""
        /*0030*/ 	.string	"ptxas-blackwell"
        /*0030*/ 	.string	"Cuda compilation tools, release 12.9, V12.9.86"
        /*0030*/ 	.string	"Build cuda_12.9.r12.9/compiler.36037853_0"
        /*0030*/ 	.string	"-v  -suppress-debug-info  -lineinfo  -arch sm_100a "



//--------------------- .note.nv.cuver            --------------------------
	.section	.note.nv.cuver,"",@"SHT_NOTE"
	.sectionflags	@"SHF_NOTE_NV_CUVER"
        /*0018*/ 	.short	0x0001
        /*001a*/ 	.short	0x0064
        /*001c*/ 	.short	0x0001
        /*001e*/ 	.short	0x0000
        /*0020*/ 	.short	0x0001
        /*0022*/ 	.short	0x0000


//--------------------- .nv.info                  --------------------------
	.section	.nv.info,"",@"SHT_CUDA_INFO"
	.align	4


	//----- nvinfo : EIATTR_REGCOUNT
	.align		4
        /*0000*/ 	.byte	0x04, 0x2f
        /*0002*/ 	.short	(.L_4 - .L_3)
	.align		4
.L_3:
        /*0004*/ 	.word	index@(gluon_tcgen05)
        /*0008*/ 	.word	0x00000047


	//----- nvinfo : EIATTR_FRAME_SIZE
	.align		4
.L_4:
        /*000c*/ 	.byte	0x04, 0x11
        /*000e*/ 	.short	(.L_6 - .L_5)
	.align		4
.L_5:
        /*0010*/ 	.word	index@($__internal_2_$__cuda_sm10x_tcgen05_guardrail_trap_unallocated_columns_being_dealloced)
        /*0014*/ 	.word	0x00000000


	//----- nvinfo : EIATTR_FRAME_SIZE
	.align		4
.L_6:
        /*0018*/ 	.byte	0x04, 0x11
        /*001a*/ 	.short	(.L_8 - .L_7)
	.align		4
.L_7:
        /*001c*/ 	.word	index@($__internal_1_$__cuda_sm10x_tcgen05_guardrail_trap_phase_invalid_during_alloc)
        /*0020*/ 	.word	0x00000000


	//----- nvinfo : EIATTR_FRAME_SIZE
	.align		4
.L_8:
        /*0024*/ 	.byte	0x04, 0x11
        /*0026*/ 	.short	(.L_10 - .L_9)
	.align		4
.L_9:
        /*0028*/ 	.word	index@($__internal_0_$__cuda_sm10x_tcgen05_guardrail_trap_col_being_dealloced_not_returned_by_alloc)
        /*002c*/ 	.word	0x00000000


	//----- nvinfo : EIATTR_FRAME_SIZE
	.align		4
.L_10:
        /*0030*/ 	.byte	0x04, 0x11
        /*0032*/ 	.short	(.L_12 - .L_11)
	.align		4
.L_11:
        /*0034*/ 	.word	index@(gluon_tcgen05)
        /*0038*/ 	.word	0x00000000


	//----- nvinfo : EIATTR_MIN_STACK_SIZE
	.align		4
.L_12:
        /*003c*/ 	.byte	0x04, 0x12
        /*003e*/ 	.short	(.L_14 - .L_13)
	.align		4
.L_13:
        /*0040*/ 	.word	index@(gluon_tcgen05)
        /*0044*/ 	.word	0x00000000
.L_14:


//--------------------- .nv.info.gluon_tcgen05    --------------------------
	.section	.nv.info.gluon_tcgen05,"",@"SHT_CUDA_INFO"
	.sectionflags	@""
	.align	4


	//----- nvinfo : EIATTR_CUDA_API_VERSION
	.align		4
        /*0000*/ 	.byte	0x04, 0x37
        /*0002*/ 	.short	(.L_16 - .L_15)
.L_15:
        /*0004*/ 	.word	0x00000081


	//----- nvinfo : EIATTR_KPARAM_INFO
	.align		4
.L_16:
        /*0008*/ 	.byte	0x04, 0x17
        /*000a*/ 	.short	(.L_18 - .L_17)
.L_17:
        /*000c*/ 	.word	0x00000000
        /*0010*/ 	.short	0x000a
        /*0012*/ 	.short	0x0048
        /*0014*/ 	.byte	0x00, 0xf4, 0x21, 0x00


	//----- nvinfo : EIATTR_KPARAM_INFO
	.align		4
.L_18:
        /*0018*/ 	.byte	0x04, 0x17
        /*001a*/ 	.short	(.L_20 - .L_19)
.L_19:
        /*001c*/ 	.word	0x00000000
        /*0020*/ 	.short	0x0009
        /*0022*/ 	.short	0x0040
        /*0024*/ 	.byte	0x00, 0xf4, 0x21, 0x00


	//----- nvinfo : EIATTR_KPARAM_INFO
	.align		4
.L_20:
        /*0028*/ 	.byte	0x04, 0x17
        /*002a*/ 	.short	(.L_22 - .L_21)
.L_21:
        /*002c*/ 	.word	0x00000000
        /*0030*/ 	.short	0x0008
        /*0032*/ 	.short	0x0038
        /*0034*/ 	.byte	0x00, 0xf0, 0x21, 0x00


	//----- nvinfo : EIATTR_KPARAM_INFO
	.align		4
.L_22:
        /*0038*/ 	.byte	0x04, 0x17
        /*003a*/ 	.short	(.L_24 - .L_23)
.L_23:
        /*003c*/ 	.word	0x00000000
        /*0040*/ 	.short	0x0007
        /*0042*/ 	.short	0x0030
        /*0044*/ 	.byte	0x00, 0xf0, 0x21, 0x00


	//----- nvinfo : EIATTR_KPARAM_INFO
	.align		4
.L_24:
        /*0048*/ 	.byte	0x04, 0x17
        /*004a*/ 	.short	(.L_26 - .L_25)
.L_25:
        /*004c*/ 	.word	0x00000000
        /*0050*/ 	.short	0x0006
        /*0052*/ 	.short	0x0028
        /*0054*/ 	.byte	0x00, 0xf0, 0x21, 0x00


	//----- nvinfo : EIATTR_KPARAM_INFO
	.align		4
.L_26:
        /*0058*/ 	.byte	0x04, 0x17
        /*005a*/ 	.short	(.L_28 - .L_27)
.L_27:
        /*005c*/ 	.word	0x00000000
        /*0060*/ 	.short	0x0005
        /*0062*/ 	.short	0x0020
        /*0064*/ 	.byte	0x00, 0xf0, 0x11, 0x00


	//----- nvinfo : EIATTR_KPARAM_INFO
	.align		4
.L_28:
        /*0068*/ 	.byte	0x04, 0x17
        /*006a*/ 	.short	(.L_30 - .L_29)
.L_29:
        /*006c*/ 	.word	0x00000000
        /*0070*/ 	.short	0x0004
        /*0072*/ 	.short	0x001c
        /*0074*/ 	.byte	0x00, 0xf0, 0x11, 0x00


	//----- nvinfo : EIATTR_KPARAM_INFO
	.align		4
.L_30:
        /*0078*/ 	.byte	0x04, 0x17
        /*007a*/ 	.short	(.L_32 - .L_31)
.L_31:
        /*007c*/ 	.word	0x00000000
        /*0080*/ 	.short	0x0003
        /*0082*/ 	.short	0x0018
        /*0084*/ 	.byte	0x00, 0xf0, 0x11, 0x00


	//----- nvinfo : EIATTR_KPARAM_INFO
	.align		4
.L_32:
        /*0088*/ 	.byte	0x04, 0x17
        /*008a*/ 	.short	(.L_34 - .L_33)
.L_33:
        /*008c*/ 	.word	0x00000000
        /*0090*/ 	.short	0x0002
        /*0092*/ 	.short	0x0010
        /*0094*/ 	.byte	0x00, 0xf4, 0x21, 0x00


	//----- nvinfo : EIATTR_KPARAM_INFO
	.align		4
.L_34:
        /*0098*/ 	.byte	0x04, 0x17
        /*009a*/ 	.short	(.L_36 - .L_35)
.L_35:
        /*009c*/ 	.word	0x00000000
        /*00a0*/ 	.short	0x0001
        /*00a2*/ 	.short	0x0008
        /*00a4*/ 	.byte	0x00, 0xf4, 0x21, 0x00


	//----- nvinfo : EIATTR_KPARAM_INFO
	.align		4
.L_36:
        /*00a8*/ 	.byte	0x04, 0x17
        /*00aa*/ 	.short	(.L_38 - .L_37)
.L_37:
        /*00ac*/ 	.word	0x00000000
        /*00b0*/ 	.short	0x0000
        /*00b2*/ 	.short	0x0000
        /*00b4*/ 	.byte	0x00, 0xf4, 0x21, 0x00


	//----- nvinfo : EIATTR_AT_ENTRY_FRAGMENTS
	.align		4
.L_38:
        /*00b8*/ 	.byte	0x04, 0x4f
        /*00ba*/ 	.short	(.L_40 - .L_39)


	//   ....[0]....
.L_39:
        /*00bc*/ 	.word	0x00000004


	//----- nvinfo : EIATTR_RESERVED_SMEM_USED
	.align		4
.L_40:
        /*00c0*/ 	.byte	0x01, 0x41
	.zero		2


	//----- nvinfo : EIATTR_SPARSE_MMA_MASK
	.align		4
        /*00c4*/ 	.byte	0x03, 0x50
        /*00c6*/ 	.short	0x0000


	//----- nvinfo : EIATTR_TCGEN05_1CTA_USED
	.align		4
        /*00c8*/ 	.byte	0x01, 0x51
	.zero		2


	//----- nvinfo : EIATTR_MAXREG_COUNT
	.align		4
        /*00cc*/ 	.byte	0x03, 0x1b
        /*00ce*/ 	.short	0x00ff


	//----- nvinfo : EIATTR_NUM_BARRIERS
	.align		4
        /*00d0*/ 	.byte	0x02, 0x4c
        /*00d2*/ 	.byte	0x01
	.zero		1


	//----- nvinfo : EIATTR_INT_WARP_WIDE_INSTR_OFFSETS
	.align		4
        /*00d4*/ 	.byte	0x04, 0x31
        /*00d6*/ 	.short	(.L_42 - .L_41)


	//   ....[0]....
.L_41:
        /*00d8*/ 	.word	0x00001770


	//   ....[1]....
        /*00dc*/ 	.word	0x00001790


	//   ....[2]....
        /*00e0*/ 	.word	0x00001820


	//   ....[3]....
        /*00e4*/ 	.word	0x00001a10


	//   ....[4]....
        /*00e8*/ 	.word	0x00001a20


	//   ....[5]....
        /*00ec*/ 	.word	0x00001a70


	//   ....[6]....
        /*00f0*/ 	.word	0x00001a80


	//   ....[7]....
        /*00f4*/ 	.word	0x00001ea0


	//   ....[8]....
        /*00f8*/ 	.word	0x00001eb0


	//   ....[9]....
        /*00fc*/ 	.word	0x00002030


	//   ....[10]....
        /*0100*/ 	.word	0x00002080


	//   ....[11]....
        /*0104*/ 	.word	0x000020b0


	//   ....[12]....
        /*0108*/ 	.word	0x000020e0


	//   ....[13]....
        /*010c*/ 	.word	0x000025a0


	//   ....[14]....
        /*0110*/ 	.word	0x000025b0


	//   ....[15]....
        /*0114*/ 	.word	0x000028d0


	//   ....[16]....
        /*0118*/ 	.word	0x000028e0


	//   ....[17]....
        /*011c*/ 	.word	0x00002dd0


	//   ....[18]....
        /*0120*/ 	.word	0x00002e20


	//----- nvinfo : EIATTR_COOP_GROUP_MASK_REGIDS
	.align		4
.L_42:
        /*0124*/ 	.byte	0x04, 0x29
        /*0126*/ 	.short	(.L_44 - .L_43)


	//   ....[0]....
.L_43:
        /*0128*/ 	.word	0xffffffff


	//   ....[1]....
        /*012c*/ 	.word	0xffffffff


	//   ....[2]....
        /*0130*/ 	.word	0xffffffff


	//   ....[3]....
        /*0134*/ 	.word	0xffffffff


	//   ....[4]....
        /*0138*/ 	.word	0xffffffff


	//   ....[5]....
        /*013c*/ 	.word	0xffffffff


	//   ....[6]....
        /*0140*/ 	.word	0xffffffff


	//   ....[7]....
        /*0144*/ 	.word	0xffffffff


	//   ....[8]....
        /*0148*/ 	.word	0xffffffff


	//   ....[9]....
        /*014c*/ 	.word	0xffffffff


	//----- nvinfo : EIATTR_COOP_GROUP_INSTR_OFFSETS
	.align		4
.L_44:
        /*0150*/ 	.byte	0x04, 0x28
        /*0152*/ 	.short	(.L_46 - .L_45)


	//   ....[0]....
.L_45:
        /*0154*/ 	.word	0x00000050


	//   ....[1]....
        /*0158*/ 	.word	0x00000310


	//   ....[2]....
        /*015c*/ 	.word	0x00000500


	//   ....[3]....
        /*0160*/ 	.word	0x000009a0


	//   ....[4]....
        /*0164*/ 	.word	0x00000ae0


	//   ....[5]....
        /*0168*/ 	.word	0x00000fe0


	//   ....[6]....
        /*016c*/ 	.word	0x00001120


	//   ....[7]....
        /*0170*/ 	.word	0x00001610


	//   ....[8]....
        /*0174*/ 	.word	0x00002c60


	//   ....[9]....
        /*0178*/ 	.word	0x00002ed0


	//----- nvinfo : EIATTR_VRC_CTA_INIT_COUNT
	.align		4
.L_46:
        /*017c*/ 	.byte	0x02, 0x4a
        /*017e*/ 	.byte	0x80
	.zero		1


	//----- nvinfo : EIATTR_MBARRIER_INSTR_OFFSETS
	.align		4
        /*0180*/ 	.byte	0x04, 0x39
        /*0182*/ 	.short	(.L_48 - .L_47)


	//   ....[0]....
.L_47:
        /*0184*/ 	.word	0x00001840
        /*0188*/ 	.word	0x000000ff
        /*018c*/ 	.word	0x00028000
        /*0190*/ 	.short	0x0100
        /*0192*/ 	.byte	0x0b
	.zero		1


	//   ....[1]....
        /*0194*/ 	.word	0x00001850
        /*0198*/ 	.word	0x000000ff
        /*019c*/ 	.word	0x00028010
        /*01a0*/ 	.short	0x0100
        /*01a2*/ 	.byte	0x0b
	.zero		1


	//   ....[2]....
        /*01a4*/ 	.word	0x00001900
        /*01a8*/ 	.word	0x000000ff
        /*01ac*/ 	.word	0x00028008
        /*01b0*/ 	.short	0x0100
        /*01b2*/ 	.byte	0x0b
	.zero		1


	//   ....[3]....
        /*01b4*/ 	.word	0x00001910
        /*01b8*/ 	.word	0x000000ff
        /*01bc*/ 	.word	0x00028018
        /*01c0*/ 	.short	0x0100
        /*01c2*/ 	.byte	0x0b
	.zero		1


	//   ....[4]....
        /*01c4*/ 	.word	0x00001b10
        /*01c8*/ 	.word	0x000000ff
        /*01cc*/ 	.word	0x00028000
        /*01d0*/ 	.short	0x010a
        /*01d2*/ 	.byte	0x0b
	.zero		1


	//   ....[5]....
        /*01d4*/ 	.word	0x00001f00
        /*01d8*/ 	.word	0x000000ff
        /*01dc*/ 	.word	0x00028010
        /*01e0*/ 	.short	0x010a
        /*01e2*/ 	.byte	0x0b
	.zero		1


	//   ....[6]....
        /*01e4*/ 	.word	0x00002160
        /*01e8*/ 	.word	0x000000ff
        /*01ec*/ 	.word	0x00028000
        /*01f0*/ 	.short	0x010a
        /*01f2*/ 	.byte	0x2a
	.zero		1


	//   ....[7]....
        /*01f4*/ 	.word	0x000025f0
        /*01f8*/ 	.word	0x000000ff
        /*01fc*/ 	.word	0x00028010
        /*0200*/ 	.short	0x010a
        /*0202*/ 	.byte	0x2a
	.zero		1


	//   ....[8]....
        /*0204*/ 	.word	0x000026c0
        /*0208*/ 	.word	0x000000ff
        /*020c*/ 	.word	0x00028000
        /*0210*/ 	.short	0x0108
        /*0212*/ 	.byte	0x0b
	.zero		1


	//   ....[9]....
        /*0214*/ 	.word	0x000026d0
        /*0218*/ 	.word	0x000000ff
        /*021c*/ 	.word	0x00028010
        /*0220*/ 	.short	0x0108
        /*0222*/ 	.byte	0x0b
	.zero		1


	//   ....[10]....
        /*0224*/ 	.word	0x00002720
        /*0228*/ 	.word	0x000000ff
        /*022c*/ 	.word	0x00028008
        /*0230*/ 	.short	0x0108
        /*0232*/ 	.byte	0x0b
	.zero		1


	//   ....[11]....
        /*0234*/ 	.word	0x00002730
        /*0238*/ 	.word	0x000000ff
        /*023c*/ 	.word	0x00028018
        /*0240*/ 	.short	0x0108
        /*0242*/ 	.byte	0x0b
	.zero		1


	//   ....[12]....
        /*0244*/ 	.word	0x00002ef0
        /*0248*/ 	.word	0x000000ff
        /*024c*/ 	.word	0x00028000
        /*0250*/ 	.short	0x010a
        /*0252*/ 	.byte	0x0b
	.zero		1


	//   ....[13]....
        /*0254*/ 	.word	0x00002f20
        /*0258*/ 	.word	0x000000ff
        /*025c*/ 	.word	0x00028010
        /*0260*/ 	.short	0x010a
        /*0262*/ 	.byte	0x0b
	.zero		1


	//   ....[14]....
        /*0264*/ 	.word	0x00002f50
        /*0268*/ 	.word	0x000000ff
        /*026c*/ 	.word	0x00028000
        /*0270*/ 	.short	0x010a
        /*0272*/ 	.byte	0x2a
	.zero		1


	//   ....[15]....
        /*0274*/ 	.word	0x00002f80
        /*0278*/ 	.word	0x000000ff
        /*027c*/ 	.word	0x00028010
        /*0280*/ 	.short	0x010a
        /*0282*/ 	.byte	0x2a
	.zero		1


	//----- nvinfo : EIATTR_NUM_MBARRIERS
	.align		4
.L_48:
        /*0284*/ 	.byte	0x03, 0x38
        /*0286*/ 	.short	0x0004


	//----- nvinfo : EIATTR_EXIT_INSTR_OFFSETS
	.align		4
        /*0288*/ 	.byte	0x04, 0x1c
        /*028a*/ 	.short	(.L_50 - .L_49)


	//   ....[0]....
.L_49:
        /*028c*/ 	.word	0x00002ee0


	//----- nvinfo : EIATTR_REQNTID
	.align		4
.L_50:
        /*0290*/ 	.byte	0x04, 0x10
        /*0292*/ 	.short	(.L_52 - .L_51)
.L_51:
        /*0294*/ 	.word	0x00000100
        /*0298*/ 	.word	0x00000001
        /*029c*/ 	.word	0x00000001


	//----- nvinfo : EIATTR_CRS_STACK_SIZE
	.align		4
.L_52:
        /*02a0*/ 	.byte	0x04, 0x1e
        /*02a2*/ 	.short	(.L_54 - .L_53)
.L_53:
        /*02a4*/ 	.word	0x00000000


	//----- nvinfo : EIATTR_CBANK_PARAM_SIZE
	.align		4
.L_54:
        /*02a8*/ 	.byte	0x03, 0x19
        /*02aa*/ 	.short	0x0050


	//----- nvinfo : EIATTR_PARAM_CBANK
	.align		4
        /*02ac*/ 	.byte	0x04, 0x0a
        /*02ae*/ 	.short	(.L_56 - .L_55)
	.align		4
.L_55:
        /*02b0*/ 	.word	index@(.nv.constant0.gluon_tcgen05)
        /*02b4*/ 	.short	0x0380
        /*02b6*/ 	.short	0x0050


	//----- nvinfo : EIATTR_SW_WAR
	.align		4
.L_56:
        /*02b8*/ 	.byte	0x04, 0x36
        /*02ba*/ 	.short	(.L_58 - .L_57)
.L_57:
        /*02bc*/ 	.word	0x00000008
.L_58:


//--------------------- .nv.compat                --------------------------
	.section	.nv.compat,"",@"SHT_CUDA_COMPAT_INFO"
	.align	4
        /*0000*/ 	.byte	0x02, 0x02, 0x02, 0x00, 0x02, 0x05, 0x05, 0x00, 0x02, 0x03, 0x03, 0x00, 0x02, 0x06, 0x01, 0x00


//--------------------- .nv.callgraph             --------------------------
	.section	.nv.callgraph,"",@"SHT_CUDA_CALLGRAPH"
	.align	4
	.sectionentsize	8
	.align		4
        /*0000*/ 	.word	0x00000000
	.align		4
        /*0004*/ 	.word	0xffffffff
	.align		4
        /*0008*/ 	.word	0x00000000
	.align		4
        /*000c*/ 	.word	0xfffffffe
	.align		4
        /*0010*/ 	.word	0x00000000
	.align		4
        /*0014*/ 	.word	0xfffffffd
	.align		4
        /*0018*/ 	.word	0x00000000
	.align		4
        /*001c*/ 	.word	0xfffffffc


//--------------------- .text.gluon_tcgen05       --------------------------
	.section	.text.gluon_tcgen05,"ax",@progbits
	.align	128
        .global         gluon_tcgen05
        .type           gluon_tcgen05,@function
        .size           gluon_tcgen05,(.L_x_77 - gluon_tcgen05)
        .other          gluon_tcgen05,@"STO_CUDA_ENTRY STV_DEFAULT"
gluon_tcgen05:
.text.gluon_tcgen05:
[----:B------:R-:W1:Y:S01]  /*0000*/  LDC R1, c[0x0][0x37c] ;  /* 0x0000df00ff017b82 */ /* 0x000e620000000800 */
[----:B------:R-:W2:Y:S02]  /*0010*/  S2R R0, SR_TID.X ;  /* 0x0000000000007919 */ /* 0x000ea40000002100 */
[----:B--2---:R-:W-:-:S13]  /*0020*/  ISETP.GE.U32.AND P2, PT, R0, 0x20, PT ;  /* 0x000000200000780c */ /* 0x004fda0003f46070 */
[----:B------:R-:W-:Y:S05]  /*0030*/  @P2 BRA `(.L_x_0) ;  /* 0x0000000000b82947 */ /* 0x000fea0003800000 */
[----:B------:R-:W2:Y:S01]  /*0040*/  S2UR UR6, SR_CgaCtaId ;  /* 0x00000000000679c3 */ /* 0x000ea20000008800 */
[----:B------:R-:W-:Y:S01]  /*0050*/  NOP ;  /* 0x0000000000007918 */ /* 0x000fe20000000000 */
[----:B------:R-:W-:Y:S02]  /*0060*/  UMOV UR4, 0x40 ;  /* 0x0000004000047882 */ /* 0x000fe40000000000 */
[----:B--2---:R-:W-:-:S09]  /*0070*/  ULEA UR4, UR6, UR4, 0x18 ;  /* 0x0000000406047291 */ /* 0x004fd2000f8ec0ff */
[----:B------:R-:W2:Y:S01]  /*0080*/  LDS.U8 R2, [UR4] ;  /* 0x00000004ff027984 */ /* 0x000ea20008000000 */
[----:B------:R-:W-:Y:S02]  /*0090*/  UMOV UR4, 0x400 ;  /* 0x0000040000047882 */ /* 0x000fe40000000000 */
[----:B------:R-:W-:Y:S01]  /*00a0*/  ULEA UR4, UR6, UR4, 0x18 ;  /* 0x0000000406047291 */ /* 0x000fe2000f8ec0ff */
[----:B--2---:R-:W-:-:S13]  /*00b0*/  ISETP.NE.AND P0, PT, R2, RZ, PT ;  /* 0x000000ff0200720c */ /* 0x004fda0003f05270 */
[----:B------:R-:W-:Y:S05]  /*00c0*/  @P0 BRA `(.L_x_1) ;  /* 0x00000000007c0947 */ /* 0x000fea0003800000 */
[----:B------:R-:W-:-:S13]  /*00d0*/  ELECT P0, URZ, PT ;  /* 0x0000000000ff782f */ /* 0x000fda0003800000 */
[----:B------:R-:W-:Y:S05]  /*00e0*/  @!P0 BRA `(.L_x_2) ;  /* 0x0000000000848947 */ /* 0x000fea0003800000 */
[----:B------:R-:W-:Y:S01]  /*00f0*/  UMOV UR5, 0x8 ;  /* 0x0000000800057882 */ /* 0x000fe20000000000 */
[----:B------:R-:W-:Y:S02]  /*0100*/  IMAD.MOV.U32 R5, RZ, RZ, 0x1 ;  /* 0x00000001ff057424 */ /* 0x000fe400078e00ff */
[----:B------:R-:W-:Y:S02]  /*0110*/  IMAD.MOV.U32 R3, RZ, RZ, 0xff ;  /* 0x000000ffff037424 */ /* 0x000fe400078e00ff */
[----:B------:R-:W-:Y:S04]  /*0120*/  DEPBAR.LE SB2, 0x36 ;  /* 0x0000ad800000791a */ /* 0x000fe80000000000 */
[----:B------:R-:W2:Y:S02]  /*0130*/  UTCATOMSWS.FIND_AND_SET.ALIGN UP0, UR5, UR5 ;  /* 0x00000005000575e3 */ /* 0x000ea40008000800 */
[----:B--2---:R-:W-:-:S04]  /*0140*/  PLOP3.LUT P0, PT, PT, PT, UP0, 0x80, 0x8 ;  /* 0x000000000008781c */ /* 0x004fc80003f0f008 */
[----:B------:R-:W-:-:S04]  /*0150*/  SEL R2, RZ, 0xffffffff, !P0 ;  /* 0xffffffffff027807 */ /* 0x000fc80004000000 */
[----:B------:R-:W-:Y:S01]  /*0160*/  ISETP.NE.AND P0, PT, R2, RZ, PT ;  /* 0x000000ff0200720c */ /* 0x000fe20003f05270 */
[----:B------:R-:W-:-:S12]  /*0170*/  IMAD.U32 R2, RZ, RZ, UR5 ;  /* 0x00000005ff027e24 */ /* 0x000fd8000f8e00ff */
[----:B------:R-:W-:Y:S05]  /*0180*/  @P0 BRA `(.L_x_3) ;  /* 0x0000000000240947 */ /* 0x000fea0003800000 */
.L_x_4:
[----:B------:R-:W-:Y:S05]  /*0190*/  NANOSLEEP 0x64 ;  /* 0x000000640000795d */ /* 0x000fea0003800000 */
[----:B------:R-:W-:-:S05]  /*01a0*/  UMOV UR5, 0x8 ;  /* 0x0000000800057882 */ /* 0x000fca0000000000 */
[----:B------:R-:W-:Y:S04]  /*01b0*/  DEPBAR.LE SB2, 0x36 ;  /* 0x0000ad800000791a */ /* 0x000fe80000000000 */
[----:B------:R-:W2:Y:S02]  /*01c0*/  UTCATOMSWS.FIND_AND_SET.ALIGN UP0, UR5, UR5 ;  /* 0x00000005000575e3 */ /* 0x000ea40008000800 */
[----:B--2---:R-:W-:-:S04]  /*01d0*/  PLOP3.LUT P0, PT, PT, PT, UP0, 0x80, 0x8 ;  /* 0x000000000008781c */ /* 0x004fc80003f0f008 */
[----:B------:R-:W-:-:S04]  /*01e0*/  SEL R2, RZ, 0xffffffff, !P0 ;  /* 0xffffffffff027807 */ /* 0x000fc80004000000 */
[----:B------:R-:W-:Y:S01]  /*01f0*/  ISETP.NE.AND P0, PT, R2, RZ, PT ;  /* 0x000000ff0200720c */ /* 0x000fe20003f05270 */
[----:B------:R-:W-:-:S12]  /*0200*/  IMAD.U32 R2, RZ, RZ, UR5 ;  /* 0x00000005ff027e24 */ /* 0x000fd8000f8e00ff */
[----:B------:R-:W-:Y:S05]  /*0210*/  @!P0 BRA `(.L_x_4) ;  /* 0xfffffffc00dc8947 */ /* 0x000fea000383ffff */
.L_x_3:
[C---:B------:R-:W-:Y:S01]  /*0220*/  VIADD R4, R2.reuse, 0x10 ;  /* 0x0000001002047836 */ /* 0x040fe20000000000 */
[----:B------:R-:W-:Y:S01]  /*0230*/  UMOV UR5, 0x50 ;  /* 0x0000005000057882 */ /* 0x000fe20000000000 */
[----:B------:R-:W-:Y:S01]  /*0240*/  SHF.L.U32 R3, R3, R2, RZ ;  /* 0x0000000203037219 */ /* 0x000fe200000006ff */
[----:B------:R-:W-:Y:S01]  /*0250*/  ULEA UR5, UR6, UR5, 0x18 ;  /* 0x0000000506057291 */ /* 0x000fe2000f8ec0ff */
[----:B------:R-:W-:Y:S01]  /*0260*/  IMAD.SHL.U32 R2, R2, 0x20, RZ ;  /* 0x0000002002027824 */ /* 0x000fe200078e00ff */
[----:B------:R-:W-:-:S04]  /*0270*/  SHF.L.U32 R4, R5, R4, RZ ;  /* 0x0000000405047219 */ /* 0x000fc800000006ff */
[----:B------:R-:W-:-:S05]  /*0280*/  LOP3.LUT R3, R4, R3, RZ, 0xfc, !PT ;  /* 0x0000000304037212 */ /* 0x000fca00078efcff */
[----:B------:R2:W-:Y:S04]  /*0290*/  ATOMS.OR RZ, [UR5], R3 ;  /* 0x00000003ffff798c */ /* 0x0005e8000b000005 */
[----:B------:R2:W-:Y:S01]  /*02a0*/  STS [UR4], R2 ;  /* 0x00000002ff007988 */ /* 0x0005e20008000804 */
[----:B------:R-:W-:Y:S05]  /*02b0*/  BRA `(.L_x_2) ;  /* 0x0000000000107947 */ /* 0x000fea0003800000 */
.L_x_1:
[----:B------:R-:W-:Y:S01]  /*02c0*/  IMAD.MOV.U32 R3, RZ, RZ, -0x1 ;  /* 0xffffffffff037424 */ /* 0x000fe200078e00ff */
[----:B------:R-:W-:-:S04]  /*02d0*/  MOV R2, 0x300 ;  /* 0x0000030000027802 */ /* 0x000fc80000000f00 */
[----:B------:R2:W-:Y:S03]  /*02e0*/  STS [UR4], R3 ;  /* 0x00000003ff007988 */ /* 0x0005e60008000804 */
[----:B-12---:R-:W-:Y:S05]  /*02f0*/  CALL.REL.NOINC `($__internal_1_$__cuda_sm10x_tcgen05_guardrail_trap_phase_invalid_during_alloc) ;  /* 0x0000002c00387944 */ /* 0x006fea0003c00000 */
.L_x_2:
[----:B------:R-:W-:Y:S05]  /*0300*/  WARPSYNC.ALL ;  /* 0x0000000000007948 */ /* 0x000fea0003800000 */
[----:B------:R-:W-:Y:S01]  /*0310*/  NOP ;  /* 0x0000000000007918 */ /* 0x000fe20000000000 */
.L_x_0:
[----:B------:R-:W3:Y:S08]  /*0320*/  S2UR UR4, SR_CgaCtaId ;  /* 0x00000000000479c3 */ /* 0x000ef00000008800 */
[----:B------:R-:W-:Y:S01]  /*0330*/  BAR.SYNC.DEFER_BLOCKING 0x0 ;  /* 0x0000000000007b1d */ /* 0x000fe20000010000 */
[----:B------:R-:W-:-:S05]  /*0340*/  LOP3.LUT R68, R0, 0xff, RZ, 0xc0, !PT ;  /* 0x000000ff00447812 */ /* 0x000fca00078ec0ff */
[----:B------:R-:W-:Y:S02]  /*0350*/  UMOV UR11, 0x400 ;  /* 0x00000400000b7882 */ /* 0x000fe40000000000 */
[----:B------:R-:W4:Y:S08]  /*0360*/  LDC R4, c[0x0][0x398] ;  /* 0x0000e600ff047b82 */ /* 0x000f300000000800 */
[----:B------:R-:W5:Y:S01]  /*0370*/  LDC R10, c[0x0][0x3a0] ;  /* 0x0000e800ff0a7b82 */ /* 0x000f620000000800 */
[----:B---3--:R-:W-:-:S07]  /*0380*/  ULEA UR11, UR4, UR11, 0x18 ;  /* 0x0000000b040b7291 */ /* 0x008fce000f8ec0ff */
[----:B------:R-:W3:Y:S02]  /*0390*/  S2UR UR7, SR_CTAID.Y ;  /* 0x00000000000779c3 */ /* 0x000ee40000002600 */
[----:B--2---:R-:W2:Y:S06]  /*03a0*/  LDS R3, [UR11] ;  /* 0x0000000bff037984 */ /* 0x004eac0008000800 */
[----:B------:R-:W-:Y:S06]  /*03b0*/  BAR.SYNC.DEFER_BLOCKING 0x0 ;  /* 0x0000000000007b1d */ /* 0x000fec0000010000 */
[----:B------:R-:W-:Y:S05]  /*03c0*/  @P2 BRA `(.L_x_5) ;  /* 0x0000000000182947 */ /* 0x000fea0003800000 */
[----:B------:R-:W-:Y:S01]  /*03d0*/  ELECT P0, URZ, PT ;  /* 0x0000000000ff782f */ /* 0x000fe20003800000 */
[----:B------:R-:W-:Y:S01]  /*03e0*/  IMAD.MOV.U32 R2, RZ, RZ, 0x1 ;  /* 0x00000001ff027424 */ /* 0x000fe200078e00ff */
[----:B------:R-:W-:Y:S01]  /*03f0*/  UMOV UR5, 0x40 ;  /* 0x0000004000057882 */ /* 0x000fe20000000000 */
[----:B------:R-:W-:Y:S01]  /*0400*/  UVIRTCOUNT.DEALLOC.SMPOOL 0x80 ;  /* 0x000000800000784c */ /* 0x000fe20000000000 */
[----:B------:R-:W-:-:S09]  /*0410*/  ULEA UR5, UR4, UR5, 0x18 ;  /* 0x0000000504057291 */ /* 0x000fd2000f8ec0ff */
[----:B------:R5:W-:Y:S03]  /*0420*/  @P0 STS.U8 [UR5], R2 ;  /* 0x00000002ff000988 */ /* 0x000be60008000005 */
.L_x_5:
[----:B------:R-:W5:Y:S01]  /*0430*/  S2UR UR4, SR_CTAID.Z ;  /* 0x00000000000479c3 */ /* 0x000f620000002700 */
[----:B------:R-:W4:Y:S01]  /*0440*/  LDCU UR5, c[0x0][0x370] ;  /* 0x00006e00ff0577ac */ /* 0x000f220008000800 */
[----:B------:R-:W-:Y:S01]  /*0450*/  ISETP.GE.U32.AND P0, PT, R68, 0x20, PT ;  /* 0x000000204400780c */ /* 0x000fe20003f06070 */
[----:B----4-:R-:W-:Y:S01]  /*0460*/  VIADD R4, R4, 0xffffffff ;  /* 0xffffffff04047836 */ /* 0x010fe20000000000 */
[C---:B------:R-:W-:Y:S01]  /*0470*/  ISETP.NE.U32.AND P3, PT, R68.reuse, RZ, PT ;  /* 0x000000ff4400720c */ /* 0x040fe20003f65070 */
[----:B------:R-:W5:Y:S01]  /*0480*/  LDCU UR6, c[0x0][0x374] ;  /* 0x00006e80ff0677ac */ /* 0x000f620008000800 */
[----:B------:R-:W-:Y:S01]  /*0490*/  LEA R11, R68, UR11, 0x2 ;  /* 0x0000000b440b7c11 */ /* 0x000fe2000f8e10ff */
[----:B-----5:R-:W-:Y:S01]  /*04a0*/  VIADD R12, R10, 0xffffffff ;  /* 0xffffffff0a0c7836 */ /* 0x020fe20000000000 */
[----:B------:R-:W4:Y:S01]  /*04b0*/  S2UR UR15, SR_CTAID.X ;  /* 0x00000000000f79c3 */ /* 0x000f220000002500 */
[----:B------:R-:W5:Y:S01]  /*04c0*/  LDCU.64 UR12, c[0x0][0x3c0] ;  /* 0x00007800ff0c77ac */ /* 0x000f620008000a00 */
[----:B--2---:R-:W-:Y:S01]  /*04d0*/  R2UR UR10, R3 ;  /* 0x00000000030a72ca */ /* 0x004fe200000e0000 */
[----:B------:R-:W-:Y:S04]  /*04e0*/  BSSY.RECONVERGENT B0, `(.L_x_6) ;  /* 0x0000011000007945 */ /* 0x000fe80003800200 */
[----:B------:R2:W-:Y:S01]  /*04f0*/  @!P0 STS [R11], RZ ;  /* 0x000000ff0b008388 */ /* 0x0005e20000000800 */
[----:B------:R-:W-:-:S03]  /*0500*/  NOP ;  /* 0x0000000000007918 */ /* 0x000fc60000000000 */
[----:B------:R2:W-:Y:S01]  /*0510*/  @!P3 STS [UR11+0x24], R4 ;  /* 0x00002404ff00b988 */ /* 0x0005e2000800080b */
[----:B---3--:R-:W-:-:S03]  /*0520*/  UIMAD UR4, UR4, UR6, UR7 ;  /* 0x00000006040472a4 */ /* 0x008fc6000f8e0207 */
[----:B------:R2:W-:Y:S01]  /*0530*/  @!P3 STS [UR11+0x20], R12 ;  /* 0x0000200cff00b988 */ /* 0x0005e2000800080b */
[----:B----4-:R-:W-:-:S04]  /*0540*/  UIMAD UR4, UR4, UR5, UR15 ;  /* 0x00000005040472a4 */ /* 0x010fc8000f8e020f */
[----:B------:R-:W-:-:S04]  /*0550*/  UIMAD UR4, UR4, 0x180, URZ ;  /* 0x00000180040478a4 */ /* 0x000fc8000f8e02ff */
[----:B-----5:R-:W-:-:S04]  /*0560*/  UIADD3 UR8, UP0, UPT, UR4, UR12, URZ ;  /* 0x0000000c04087290 */ /* 0x020fc8000ff1e0ff */
[----:B------:R-:W-:Y:S01]  /*0570*/  ULEA.HI.X.SX32 UR9, UR4, UR13, 0x1, UP0 ;  /* 0x0000000d04097291 */ /* 0x000fe200080f0eff */
[----:B--2---:R-:W-:Y:S11]  /*0580*/  @P3 BRA `(.L_x_7) ;  /* 0x0000000000183947 */ /* 0x004ff60003800000 */
[----:B------:R-:W2:Y:S01]  /*0590*/  LDS R2, [UR11+0x8] ;  /* 0x0000080bff027984 */ /* 0x000ea20008000800 */
[----:B------:R-:W3:Y:S01]  /*05a0*/  LDC.64 R6, c[0x0][0x380] ;  /* 0x0000e000ff067b82 */ /* 0x000ee20000000a00 */
[----:B------:R-:W-:Y:S02]  /*05b0*/  IMAD.MOV.U32 R3, RZ, RZ, 0x70 ;  /* 0x00000070ff037424 */ /* 0x000fe400078e00ff */
[----:B---3--:R3:W-:Y:S03]  /*05c0*/  STS.64 [UR11], R6 ;  /* 0x00000006ff007988 */ /* 0x0087e60008000a0b */
[----:B--2---:R-:W-:-:S05]  /*05d0*/  LOP3.LUT R2, R2, 0x10, R3, 0xd8, !PT ;  /* 0x0000001002027812 */ /* 0x004fca00078ed803 */
[----:B------:R3:W-:Y:S02]  /*05e0*/  STS [UR11+0x8], R2 ;  /* 0x00000802ff007988 */ /* 0x0007e4000800080b */
.L_x_7:
[----:B------:R-:W-:Y:S05]  /*05f0*/  BSYNC.RECONVERGENT B0 ;  /* 0x0000000000007941 */ /* 0x000fea0003800200 */
.L_x_6:
[----:B------:R-:W-:Y:S04]  /*0600*/  BSSY.RECONVERGENT B0, `(.L_x_8) ;  /* 0x000000a000007945 */ /* 0x000fe80003800200 */
[----:B------:R-:W-:Y:S05]  /*0610*/  @P3 BRA `(.L_x_9) ;  /* 0x0000000000203947 */ /* 0x000fea0003800000 */
[----:B---3--:R-:W2:Y:S01]  /*0620*/  LDS R2, [UR11+0x34] ;  /* 0x0000340bff027984 */ /* 0x008ea20008000800 */
[----:B------:R-:W-:Y:S02]  /*0630*/  IMAD.MOV.U32 R3, RZ, RZ, 0x3f000000 ;  /* 0x3f000000ff037424 */ /* 0x000fe400078e00ff */
[----:B------:R-:W-:Y:S01]  /*0640*/  @!P3 IMAD.MOV.U32 R5, RZ, RZ, 0x3f ;  /* 0x0000003fff05b424 */ /* 0x000fe200078e00ff */
[----:B------:R-:W3:Y:S02]  /*0650*/  @!P3 LDS R6, [UR11+0x38] ;  /* 0x0000380bff06b984 */ /* 0x000ee40008000800 */
[----:B--2---:R-:W-:Y:S02]  /*0660*/  LOP3.LUT R2, R2, 0xff000000, R3, 0xb8, !PT ;  /* 0xff00000002027812 */ /* 0x004fe400078eb803 */
[----:B---3--:R-:W-:-:S03]  /*0670*/  @!P3 LOP3.LUT R3, R6, 0xff, R5, 0xb8, !PT ;  /* 0x000000ff0603b812 */ /* 0x008fc600078eb805 */
[----:B------:R2:W-:Y:S04]  /*0680*/  STS [UR11+0x34], R2 ;  /* 0x00003402ff007988 */ /* 0x0005e8000800080b */
[----:B------:R2:W-:Y:S02]  /*0690*/  @!P3 STS [UR11+0x38], R3 ;  /* 0x00003803ff00b988 */ /* 0x0005e4000800080b */
.L_x_9:
[----:B------:R-:W-:Y:S05]  /*06a0*/  BSYNC.RECONVERGENT B0 ;  /* 0x0000000000007941 */ /* 0x000fea0003800200 */
.L_x_8:
[----:B------:R-:W-:Y:S04]  /*06b0*/  BSSY.RECONVERGENT B0, `(.L_x_10) ;  /* 0x000000e000007945 */ /* 0x000fe80003800200 */
[----:B------:R-:W-:Y:S05]  /*06c0*/  @P3 BRA `(.L_x_11) ;  /* 0x0000000000303947 */ /* 0x000fea0003800000 */
[----:B--2---:R-:W2:Y:S01]  /*06d0*/  LDS R3, [UR11+0x34] ;  /* 0x0000340bff037984 */ /* 0x004ea20008000800 */
[----:B------:R-:W4:Y:S03]  /*06e0*/  LDC.64 R8, c[0x0][0x3a8] ;  /* 0x0000ea00ff087b82 */ /* 0x000f260000000a00 */
[----:B---3--:R-:W3:Y:S01]  /*06f0*/  LDS R2, [UR11+0x1c] ;  /* 0x00001c0bff027984 */ /* 0x008ee20008000800 */
[C---:B----4-:R-:W-:Y:S01]  /*0700*/  SHF.L.U64.HI R6, R8.reuse, 0x1, R9 ;  /* 0x0000000108067819 */ /* 0x050fe20000010209 */
[----:B------:R-:W-:-:S03]  /*0710*/  IMAD.SHL.U32 R5, R8, 0x2, RZ ;  /* 0x0000000208057824 */ /* 0x000fc600078e00ff */
[--C-:B------:R-:W-:Y:S02]  /*0720*/  SHF.R.U32.HI R7, RZ, 0x4, R6.reuse ;  /* 0x00000004ff077819 */ /* 0x100fe40000011606 */
[----:B------:R-:W-:-:S05]  /*0730*/  SHF.R.U64 R5, R5, 0x4, R6 ;  /* 0x0000000405057819 */ /* 0x000fca0000001206 */
[----:B------:R4:W-:Y:S01]  /*0740*/  STS [UR11+0xc], R5 ;  /* 0x00000c05ff007988 */ /* 0x0009e2000800080b */
[----:B--2---:R-:W-:Y:S02]  /*0750*/  LOP3.LUT R3, R3, 0x7, RZ, 0xb8, !PT ;  /* 0x0000000703037812 */ /* 0x004fe400078eb8ff */
[----:B---3--:R-:W-:-:S03]  /*0760*/  LOP3.LUT R2, R2, 0xf, R7, 0xb8, !PT ;  /* 0x0000000f02027812 */ /* 0x008fc600078eb807 */
[----:B------:R4:W-:Y:S04]  /*0770*/  STS [UR11+0x34], R3 ;  /* 0x00003403ff007988 */ /* 0x0009e8000800080b */
[----:B------:R4:W-:Y:S02]  /*0780*/  STS [UR11+0x1c], R2 ;  /* 0x00001c02ff007988 */ /* 0x0009e4000800080b */
.L_x_11:
[----:B------:R-:W-:Y:S05]  /*0790*/  BSYNC.RECONVERGENT B0 ;  /* 0x0000000000007941 */ /* 0x000fea0003800200 */
.L_x_10:
[----:B------:R-:W-:Y:S04]  /*07a0*/  BSSY.RECONVERGENT B1, `(.L_x_12) ;  /* 0x000001a000017945 */ /* 0x000fe80003800200 */
[----:B------:R-:W-:Y:S04]  /*07b0*/  BSSY.RELIABLE B0, `(.L_x_13) ;  /* 0x0000015000007945 */ /* 0x000fe80003800100 */
[----:B------:R-:W-:Y:S05]  /*07c0*/  @P3 BRA `(.L_x_14) ;  /* 0x0000000000203947 */ /* 0x000fea0003800000 */
[----:B--234-:R-:W2:Y:S02]  /*07d0*/  LDS R2, [UR11+0x34] ;  /* 0x0000340bff027984 */ /* 0x01cea40008000800 */
[----:B--2---:R-:W-:-:S05]  /*07e0*/  LOP3.LUT R2, R2, 0x38, RZ, 0xb8, !PT ;  /* 0x0000003802027812 */ /* 0x004fca00078eb8ff */
[----:B------:R2:W-:Y:S01]  /*07f0*/  STS [UR11+0x34], R2 ;  /* 0x00003402ff007988 */ /* 0x0005e2000800080b */
[----:B------:R-:W-:Y:S05]  /*0800*/  @P3 BRA `(.L_x_15) ;  /* 0x0000000000203947 */ /* 0x000fea0003800000 */
[----:B--2---:R-:W2:Y:S01]  /*0810*/  LDS R2, [UR11+0x8] ;  /* 0x0000080bff027984 */ /* 0x004ea20008000800 */
[----:B------:R-:W-:-:S05]  /*0820*/  IMAD.MOV.U32 R3, RZ, RZ, 0x780 ;  /* 0x00000780ff037424 */ /* 0x000fca00078e00ff */
[----:B--2---:R-:W-:-:S05]  /*0830*/  LOP3.LUT R2, R2, 0x500, R3, 0xd8, !PT ;  /* 0x0000050002027812 */ /* 0x004fca00078ed803 */
[----:B------:R5:W-:Y:S02]  /*0840*/  STS [UR11+0x8], R2 ;  /* 0x00000802ff007988 */ /* 0x000be4000800080b */
.L_x_14:
[----:B------:R-:W-:Y:S05]  /*0850*/  @P3 BRA `(.L_x_16) ;  /* 0x0000000000283947 */ /* 0x000fea0003800000 */
[----:B--2345:R-:W2:Y:S02]  /*0860*/  LDS R2, [UR11+0x8] ;  /* 0x0000080bff027984 */ /* 0x03cea40008000800 */
[----:B--2---:R-:W-:-:S05]  /*0870*/  LOP3.LUT R2, R2, 0x1800, RZ, 0xb8, !PT ;  /* 0x0000180002027812 */ /* 0x004fca00078eb8ff */
[----:B------:R3:W-:Y:S02]  /*0880*/  STS [UR11+0x8], R2 ;  /* 0x00000802ff007988 */ /* 0x0007e4000800080b */
.L_x_15:
[----:B------:R-:W-:Y:S05]  /*0890*/  @P3 BREAK.RELIABLE B0 ;  /* 0x0000000000003942 */ /* 0x000fea0003800100 */
[----:B------:R-:W-:Y:S05]  /*08a0*/  @P3 BRA `(.L_x_17) ;  /* 0x0000000000243947 */ /* 0x000fea0003800000 */
[----:B------:R-:W4:Y:S01]  /*08b0*/  LDS R3, [UR11+0x8] ;  /* 0x0000080bff037984 */ /* 0x000f220008000800 */
[----:B--23--:R-:W-:-:S05]  /*08c0*/  IMAD.MOV.U32 R2, RZ, RZ, 0x6000 ;  /* 0x00006000ff027424 */ /* 0x00cfca00078e00ff */
[----:B----4-:R-:W-:-:S04]  /*08d0*/  LOP3.LUT R2, R3, 0x6000, R2, 0xd8, !PT ;  /* 0x0000600003027812 */ /* 0x010fc800078ed802 */
[----:B------:R-:W-:-:S05]  /*08e0*/  LOP3.LUT R2, R2, 0x400000, RZ, 0xb8, !PT ;  /* 0x0040000002027812 */ /* 0x000fca00078eb8ff */
[----:B------:R2:W-:Y:S02]  /*08f0*/  STS [UR11+0x8], R2 ;  /* 0x00000802ff007988 */ /* 0x0005e4000800080b */
.L_x_16:
[----:B------:R-:W-:Y:S05]  /*0900*/  BSYNC.RELIABLE B0 ;  /* 0x0000000000007941 */ /* 0x000fea0003800100 */
.L_x_13:
[----:B--2345:R-:W2:Y:S02]  /*0910*/  @!P3 LDS R2, [UR11+0x8] ;  /* 0x0000080bff02b984 */ /* 0x03cea40008000800 */
[----:B--2---:R-:W-:-:S05]  /*0920*/  @!P3 LOP3.LUT R2, R2, 0x8000, RZ, 0xb8, !PT ;  /* 0x000080000202b812 */ /* 0x004fca00078eb8ff */
[----:B------:R4:W-:Y:S02]  /*0930*/  @!P3 STS [UR11+0x8], R2 ;  /* 0x00000802ff00b988 */ /* 0x0009e4000800080b */
.L_x_17:
[----:B------:R-:W-:Y:S05]  /*0940*/  BSYNC.RECONVERGENT B1 ;  /* 0x0000000000017941 */ /* 0x000fea0003800200 */
.L_x_12:
[----:B------:R-:W-:Y:S05]  /*0950*/  WARPSYNC.ALL ;  /* 0x0000000000007948 */ /* 0x000fea0003800000 */
[----:B------:R-:W-:Y:S01]  /*0960*/  NOP ;  /* 0x0000000000007918 */ /* 0x000fe20000000000 */
[----:B------:R-:W-:Y:S05]  /*0970*/  @P0 BRA `(.L_x_18) ;  /* 0x0000000000300947 */ /* 0x000fea0003800000 */
[----:B--234-:R-:W2:Y:S01]  /*0980*/  S2R R2, SR_LANEID ;  /* 0x0000000000027919 */ /* 0x01cea20000000000 */
[----:B------:R-:W-:Y:S05]  /*0990*/  WARPSYNC.ALL ;  /* 0x0000000000007948 */ /* 0x000fea0003800000 */
[----:B------:R-:W-:Y:S01]  /*09a0*/  NOP ;  /* 0x0000000000007918 */ /* 0x000fe20000000000 */
[----:B--2---:R-:W-:-:S05]  /*09b0*/  IMAD.SHL.U32 R5, R2, 0x4, RZ ;  /* 0x0000000402057824 */ /* 0x004fca00078e00ff */
[----:B------:R-:W2:Y:S01]  /*09c0*/  LDS R7, [R5+UR11] ;  /* 0x0000000b05077984 */ /* 0x000ea20008000800 */
[----:B------:R-:W-:-:S05]  /*09d0*/  IADD3 R2, P1, PT, R5, UR8, RZ ;  /* 0x0000000805027c10 */ /* 0x000fca000ff3e0ff */
[----:B------:R-:W-:-:S05]  /*09e0*/  IMAD.X R3, RZ, RZ, UR9, P1 ;  /* 0x00000009ff037e24 */ /* 0x000fca00088e06ff */
[----:B--2---:R5:W2:Y:S01]  /*09f0*/  ATOMG.E.EXCH.STRONG.GPU PT, RZ, [R2], R7 ;  /* 0x0000000702ff73a8 */ /* 0x004aa200041ee100 */
[----:B------:R-:W-:-:S04]  /*0a00*/  DEPBAR {5,4,3,2,1,0} ;  /* 0x0000003f0000791a */ /* 0x000fc80000000000 */
[----:B------:R-:W3:Y:S02]  /*0a10*/  CCTL.E.C.LDCU.IV.DEEP [UR8] ;  /* 0x0000000008007540 */ /* 0x000ee40009c08000 */
[----:B---3--:R5:W-:Y:S01]  /*0a20*/  UTMACCTL.IV [UR8] ;  /* 0x00000000080079b9 */ /* 0x008be20008000000 */
[----:B------:R-:W-:Y:S01]  /*0a30*/  NOP ;  /* 0x0000000000007918 */ /* 0x000fe20000000000 */
.L_x_18:
[----:B------:R-:W-:Y:S05]  /*0a40*/  @P0 BRA `(.L_x_19) ;  /* 0x00000000000c0947 */ /* 0x000fea0003800000 */
[----:B------:R0:W-:Y:S01]  /*0a50*/  UTMACMDFLUSH ;  /* 0x00000000000079b7 */ /* 0x0001e20000000000 */
[----:B------:R-:W-:Y:S05]  /*0a60*/  @P0 BRA `(.L_x_19) ;  /* 0x0000000000040947 */ /* 0x000fea0003800000 */
[----:B------:R-:W-:-:S04]  /*0a70*/  DEPBAR.LE SB0, 0x0 ;  /* 0x000080000000791a */ /* 0x000fc80000000000 */
.L_x_19:
[----:B------:R-:W-:Y:S05]  /*0a80*/  WARPSYNC.ALL ;  /* 0x0000000000007948 */ /* 0x000fea0003800000 */
[----:B------:R-:W-:Y:S01]  /*0a90*/  NOP ;  /* 0x0000000000007918 */ /* 0x000fe20000000000 */
[----:B--2---:R-:W-:Y:S06]  /*0aa0*/  BAR.SYNC.DEFER_BLOCKING 0x0 ;  /* 0x0000000000007b1d */ /* 0x004fec0000010000 */
[----:B------:R-:W-:Y:S02]  /*0ab0*/  BSSY.RECONVERGENT B1, `(.L_x_20) ;  /* 0x000000b000017945 */ /* 0x000fe40003800200 */
[----:B------:R-:W-:Y:S06]  /*0ac0*/  BAR.SYNC.DEFER_BLOCKING 0x0 ;  /* 0x0000000000007b1d */ /* 0x000fec0000010000 */
[----:B------:R2:W-:Y:S01]  /*0ad0*/  @!P0 STS [R11], RZ ;  /* 0x000000ff0b008388 */ /* 0x0005e20000000800 */
[----:B------:R-:W-:Y:S01]  /*0ae0*/  NOP ;  /* 0x0000000000007918 */ /* 0x000fe20000000000 */
[----:B------:R-:W-:Y:S05]  /*0af0*/  @P3 BRA `(.L_x_21) ;  /* 0x0000000000183947 */ /* 0x000fea0003800000 */
[----:B---345:R-:W3:Y:S01]  /*0b00*/  LDS R2, [UR11+0x8] ;  /* 0x0000080bff027984 */ /* 0x038ee20008000800 */
[----:B------:R-:W4:Y:S01]  /*0b10*/  LDC.64 R6, c[0x0][0x388] ;  /* 0x0000e200ff067b82 */ /* 0x000f220000000a00 */
[----:B------:R-:W-:Y:S02]  /*0b20*/  IMAD.MOV.U32 R3, RZ, RZ, 0x70 ;  /* 0x00000070ff037424 */ /* 0x000fe400078e00ff */
[----:B----4-:R4:W-:Y:S03]  /*0b30*/  STS.64 [UR11], R6 ;  /* 0x00000006ff007988 */ /* 0x0109e60008000a0b */
[----:B---3--:R-:W-:-:S05]  /*0b40*/  LOP3.LUT R2, R2, 0x10, R3, 0xd8, !PT ;  /* 0x0000001002027812 */ /* 0x008fca00078ed803 */
[----:B------:R4:W-:Y:S02]  /*0b50*/  STS [UR11+0x8], R2 ;  /* 0x00000802ff007988 */ /* 0x0009e4000800080b */
.L_x_21:
[----:B-----5:R-:W-:Y:S05]  /*0b60*/  BSYNC.RECONVERGENT B1 ;  /* 0x0000000000017941 */ /* 0x020fea0003800200 */
.L_x_20:
[----:B------:R-:W-:Y:S04]  /*0b70*/  BSSY.RECONVERGENT B2, `(.L_x_22) ;  /* 0x000000f000027945 */ /* 0x000fe80003800200 */
[----:B------:R-:W-:Y:S04]  /*0b80*/  BSSY.RELIABLE B1, `(.L_x_23) ;  /* 0x000000c000017945 */ /* 0x000fe80003800100 */
[----:B------:R-:W-:Y:S05]  /*0b90*/  @P3 BRA `(.L_x_24) ;  /* 0x0000000000283947 */ /* 0x000fea0003800000 */
[----:B---34-:R-:W3:Y:S01]  /*0ba0*/  LDS R2, [UR11+0x34] ;  /* 0x0000340bff027984 */ /* 0x018ee20008000800 */
[----:B------:R-:W-:Y:S01]  /*0bb0*/  IMAD.MOV.U32 R3, RZ, RZ, 0x3f000000 ;  /* 0x3f000000ff037424 */ /* 0x000fe200078e00ff */
[----:B------:R-:W-:Y:S05]  /*0bc0*/  @P3 BREAK.RELIABLE B1 ;  /* 0x0000000000013942 */ /* 0x000fea0003800100 */
[----:B---3--:R-:W-:-:S05]  /*0bd0*/  LOP3.LUT R2, R2, 0xff000000, R3, 0xb8, !PT ;  /* 0xff00000002027812 */ /* 0x008fca00078eb803 */
[----:B------:R3:W-:Y:S01]  /*0be0*/  STS [UR11+0x34], R2 ;  /* 0x00003402ff007988 */ /* 0x0007e2000800080b */
[----:B------:R-:W-:Y:S05]  /*0bf0*/  @P3 BRA `(.L_x_25) ;  /* 0x0000000000183947 */ /* 0x000fea0003800000 */
[----:B---3--:R-:W3:Y:S01]  /*0c00*/  LDS R2, [UR11+0x38] ;  /* 0x0000380bff027984 */ /* 0x008ee20008000800 */
[----:B------:R-:W-:-:S05]  /*0c10*/  IMAD.MOV.U32 R3, RZ, RZ, 0xff ;  /* 0x000000ffff037424 */ /* 0x000fca00078e00ff */
[----:B---3--:R-:W-:-:S05]  /*0c20*/  LOP3.LUT R2, R2, 0xff, R3, 0xb8, !PT ;  /* 0x000000ff02027812 */ /* 0x008fca00078eb803 */
[----:B------:R5:W-:Y:S02]  /*0c30*/  STS [UR11+0x38], R2 ;  /* 0x00003802ff007988 */ /* 0x000be4000800080b */
.L_x_24:
[----:B------:R-:W-:Y:S05]  /*0c40*/  BSYNC.RELIABLE B1 ;  /* 0x0000000000017941 */ /* 0x000fea0003800100 */
.L_x_23:
[----:B------:R2:W-:Y:S02]  /*0c50*/  @!P3 STS [UR11+0x20], R12 ;  /* 0x0000200cff00b988 */ /* 0x0005e4000800080b */
.L_x_25:
[----:B------:R-:W-:Y:S05]  /*0c60*/  BSYNC.RECONVERGENT B2 ;  /* 0x0000000000027941 */ /* 0x000fea0003800200 */
.L_x_22:
[----:B------:R-:W-:Y:S05]  /*0c70*/  WARPSYNC.ALL ;  /* 0x0000000000007948 */ /* 0x000fea0003800000 */
[----:B------:R-:W-:Y:S01]  /*0c80*/  NOP ;  /* 0x0000000000007918 */ /* 0x000fe20000000000 */
[----:B------:R-:W2:Y:S01]  /*0c90*/  LDC R5, c[0x0][0x39c] ;  /* 0x0000e700ff057b82 */ /* 0x000ea20000000800 */
[----:B------:R-:W-:Y:S01]  /*0ca0*/  BSSY.RECONVERGENT B2, `(.L_x_26) ;  /* 0x0000010000027945 */ /* 0x000fe20003800200 */
[----:B--2---:R-:W-:-:S05]  /*0cb0*/  VIADD R5, R5, 0xffffffff ;  /* 0xffffffff05057836 */ /* 0x004fca0000000000 */
[----:B------:R2:W-:Y:S01]  /*0cc0*/  @!P3 STS [UR11+0x24], R5 ;  /* 0x00002405ff00b988 */ /* 0x0005e2000800080b */
[----:B------:R-:W-:Y:S05]  /*0cd0*/  @P3 BRA `(.L_x_27) ;  /* 0x0000000000303947 */ /* 0x000fea0003800000 */
[----:B------:R-:W2:Y:S01]  /*0ce0*/  LDS R3, [UR11+0x34] ;  /* 0x0000340bff037984 */ /* 0x000ea20008000800 */
[----:B----4-:R-:W4:Y:S03]  /*0cf0*/  LDC.64 R6, c[0x0][0x3b0] ;  /* 0x0000ec00ff067b82 */ /* 0x010f260000000a00 */
[----:B---3-5:R-:W3:Y:S01]  /*0d00*/  LDS R2, [UR11+0x1c] ;  /* 0x00001c0bff027984 */ /* 0x028ee20008000800 */
        /* <DEDUP_REMOVED lines=9> */
.L_x_27:
[----:B------:R-:W-:Y:S05]  /*0da0*/  BSYNC.RECONVERGENT B2 ;  /* 0x0000000000027941 */ /* 0x000fea0003800200 */
.L_x_26:
[----:B------:R-:W-:Y:S04]  /*0db0*/  BSSY.RECONVERGENT B3, `(.L_x_28) ;  /* 0x000001a000037945 */ /* 0x000fe80003800200 */
[----:B------:R-:W-:Y:S04]  /*0dc0*/  BSSY.RELIABLE B2, `(.L_x_29) ;  /* 0x0000015000027945 */ /* 0x000fe80003800100 */
[----:B------:R-:W-:Y:S05]  /*0dd0*/  @P3 BRA `(.L_x_30) ;  /* 0x0000000000203947 */ /* 0x000fea0003800000 */
[----:B---345:R-:W3:Y:S02]  /*0de0*/  LDS R2, [UR11+0x34] ;  /* 0x0000340bff027984 */ /* 0x038ee40008000800 */
[----:B---3--:R-:W-:-:S05]  /*0df0*/  LOP3.LUT R2, R2, 0x38, RZ, 0xb8, !PT ;  /* 0x0000003802027812 */ /* 0x008fca00078eb8ff */
[----:B------:R3:W-:Y:S01]  /*0e00*/  STS [UR11+0x34], R2 ;  /* 0x00003402ff007988 */ /* 0x0007e2000800080b */
[----:B------:R-:W-:Y:S05]  /*0e10*/  @P3 BRA `(.L_x_31) ;  /* 0x0000000000203947 */ /* 0x000fea0003800000 */
[----:B---3--:R-:W3:Y:S01]  /*0e20*/  LDS R2, [UR11+0x8] ;  /* 0x0000080bff027984 */ /* 0x008ee20008000800 */
[----:B------:R-:W-:-:S05]  /*0e30*/  IMAD.MOV.U32 R3, RZ, RZ, 0x780 ;  /* 0x00000780ff037424 */ /* 0x000fca00078e00ff */
[----:B---3--:R-:W-:-:S05]  /*0e40*/  LOP3.LUT R2, R2, 0x500, R3, 0xd8, !PT ;  /* 0x0000050002027812 */ /* 0x008fca00078ed803 */
[----:B------:R3:W-:Y:S02]  /*0e50*/  STS [UR11+0x8], R2 ;  /* 0x00000802ff007988 */ /* 0x0007e4000800080b */
.L_x_30:
[----:B------:R-:W-:Y:S05]  /*0e60*/  @P3 BRA `(.L_x_32) ;  /* 0x0000000000283947 */ /* 0x000fea0003800000 */
[----:B---345:R-:W3:Y:S02]  /*0e70*/  LDS R2, [UR11+0x8] ;  /* 0x0000080bff027984 */ /* 0x038ee40008000800 */
[----:B---3--:R-:W-:-:S05]  /*0e80*/  LOP3.LUT R2, R2, 0x1800, RZ, 0xb8, !PT ;  /* 0x0000180002027812 */ /* 0x008fca00078eb8ff */
[----:B------:R4:W-:Y:S02]  /*0e90*/  STS [UR11+0x8], R2 ;  /* 0x00000802ff007988 */ /* 0x0009e4000800080b */
.L_x_31:
[----:B------:R-:W-:Y:S05]  /*0ea0*/  @P3 BREAK.RELIABLE B2 ;  /* 0x0000000000023942 */ /* 0x000fea0003800100 */
[----:B------:R-:W-:Y:S05]  /*0eb0*/  @P3 BRA `(.L_x_33) ;  /* 0x0000000000243947 */ /* 0x000fea0003800000 */
[----:B---34-:R-:W3:Y:S01]  /*0ec0*/  LDS R2, [UR11+0x8] ;  /* 0x0000080bff027984 */ /* 0x018ee20008000800 */
[----:B------:R-:W-:-:S05]  /*0ed0*/  IMAD.MOV.U32 R3, RZ, RZ, 0x6000 ;  /* 0x00006000ff037424 */ /* 0x000fca00078e00ff */
[----:B---3--:R-:W-:-:S04]  /*0ee0*/  LOP3.LUT R2, R2, 0x6000, R3, 0xd8, !PT ;  /* 0x0000600002027812 */ /* 0x008fc800078ed803 */
[----:B------:R-:W-:-:S05]  /*0ef0*/  LOP3.LUT R2, R2, 0x400000, RZ, 0xb8, !PT ;  /* 0x0040000002027812 */ /* 0x000fca00078eb8ff */
[----:B------:R3:W-:Y:S02]  /*0f00*/  STS [UR11+0x8], R2 ;  /* 0x00000802ff007988 */ /* 0x0007e4000800080b */
.L_x_32:
[----:B------:R-:W-:Y:S05]  /*0f10*/  BSYNC.RELIABLE B2 ;  /* 0x0000000000027941 */ /* 0x000fea0003800100 */
.L_x_29:
[----:B---345:R-:W3:Y:S02]  /*0f20*/  @!P3 LDS R2, [UR11+0x8] ;  /* 0x0000080bff02b984 */ /* 0x038ee40008000800 */
[----:B---3--:R-:W-:-:S05]  /*0f30*/  @!P3 LOP3.LUT R2, R2, 0x8000, RZ, 0xb8, !PT ;  /* 0x000080000202b812 */ /* 0x008fca00078eb8ff */
[----:B------:R5:W-:Y:S02]  /*0f40*/  @!P3 STS [UR11+0x8], R2 ;  /* 0x00000802ff00b988 */ /* 0x000be4000800080b */
.L_x_33:
[----:B------:R-:W-:Y:S05]  /*0f50*/  BSYNC.RECONVERGENT B3 ;  /* 0x0000000000037941 */ /* 0x000fea0003800200 */
.L_x_28:
[----:B------:R-:W-:Y:S05]  /*0f60*/  WARPSYNC.ALL ;  /* 0x0000000000007948 */ /* 0x000fea0003800000 */
[----:B------:R-:W-:Y:S01]  /*0f70*/  NOP ;  /* 0x0000000000007918 */ /* 0x000fe20000000000 */
[----:B------:R-:W-:-:S04]  /*0f80*/  UIADD3 UR5, UPT, UPT, UR4, 0x80, URZ ;  /* 0x0000008004057890 */ /* 0x000fc8000fffe0ff */
[----:B------:R-:W-:-:S04]  /*0f90*/  UIADD3 UR32, UP0, UPT, UR5, UR12, URZ ;  /* 0x0000000c05207290 */ /* 0x000fc8000ff1e0ff */
[----:B------:R-:W-:Y:S01]  /*0fa0*/  ULEA.HI.X.SX32 UR33, UR5, UR13, 0x1, UP0 ;  /* 0x0000000d05217291 */ /* 0x000fe200080f0eff */
[----:B------:R-:W-:Y:S11]  /*0fb0*/  @P0 BRA `(.L_x_34) ;  /* 0x0000000000300947 */ /* 0x000ff60003800000 */
[----:B---345:R-:W3:Y:S01]  /*0fc0*/  S2R R2, SR_LANEID ;  /* 0x0000000000027919 */ /* 0x038ee20000000000 */
[----:B------:R-:W-:Y:S05]  /*0fd0*/  WARPSYNC.ALL ;  /* 0x0000000000007948 */ /* 0x000fea0003800000 */
[----:B------:R-:W-:Y:S01]  /*0fe0*/  NOP ;  /* 0x0000000000007918 */ /* 0x000fe20000000000 */
[----:B---3--:R-:W-:-:S05]  /*0ff0*/  IMAD.SHL.U32 R6, R2, 0x4, RZ ;  /* 0x0000000402067824 */ /* 0x008fca00078e00ff */
[----:B------:R-:W3:Y:S01]  /*1000*/  LDS R7, [R6+UR11] ;  /* 0x0000000b06077984 */ /* 0x000ee20008000800 */
[----:B------:R-:W-:-:S05]  /*1010*/  IADD3 R2, P1, PT, R6, UR32, RZ ;  /* 0x0000002006027c10 */ /* 0x000fca000ff3e0ff */
[----:B------:R-:W-:-:S05]  /*1020*/  IMAD.X R3, RZ, RZ, UR33, P1 ;  /* 0x00000021ff037e24 */ /* 0x000fca00088e06ff */
[----:B---3--:R3:W4:Y:S01]  /*1030*/  ATOMG.E.EXCH.STRONG.GPU PT, RZ, [R2], R7 ;  /* 0x0000000702ff73a8 */ /* 0x00872200041ee100 */
[----:B------:R-:W-:-:S04]  /*1040*/  DEPBAR {5,4,3,2,1,0} ;  /* 0x0000003f0000791a */ /* 0x000fc80000000000 */
[----:B------:R-:W5:Y:S02]  /*1050*/  CCTL.E.C.LDCU.IV.DEEP [UR32] ;  /* 0x0000000020007540 */ /* 0x000f640009c08000 */
[----:B-----5:R3:W-:Y:S01]  /*1060*/  UTMACCTL.IV [UR32] ;  /* 0x00000000200079b9 */ /* 0x0207e20008000000 */
[----:B------:R-:W-:Y:S01]  /*1070*/  NOP ;  /* 0x0000000000007918 */ /* 0x000fe20000000000 */
.L_x_34:
[----:B------:R-:W-:Y:S05]  /*1080*/  @P0 BRA `(.L_x_35) ;  /* 0x00000000000c0947 */ /* 0x000fea0003800000 */
[----:B------:R0:W-:Y:S01]  /*1090*/  UTMACMDFLUSH ;  /* 0x00000000000079b7 */ /* 0x0001e20000000000 */
[----:B------:R-:W-:Y:S05]  /*10a0*/  @P0 BRA `(.L_x_35) ;  /* 0x0000000000040947 */ /* 0x000fea0003800000 */
[----:B------:R-:W-:-:S04]  /*10b0*/  DEPBAR.LE SB0, 0x0 ;  /* 0x000080000000791a */ /* 0x000fc80000000000 */
.L_x_35:
[----:B------:R-:W-:Y:S05]  /*10c0*/  WARPSYNC.ALL ;  /* 0x0000000000007948 */ /* 0x000fea0003800000 */
[----:B------:R-:W-:Y:S01]  /*10d0*/  NOP ;  /* 0x0000000000007918 */ /* 0x000fe20000000000 */
[----:B----4-:R-:W-:Y:S06]  /*10e0*/  BAR.SYNC.DEFER_BLOCKING 0x0 ;  /* 0x0000000000007b1d */ /* 0x010fec0000010000 */
[----:B------:R-:W-:Y:S02]  /*10f0*/  BSSY.RECONVERGENT B3, `(.L_x_36) ;  /* 0x000000b000037945 */ /* 0x000fe40003800200 */
[----:B------:R-:W-:Y:S06]  /*1100*/  BAR.SYNC.DEFER_BLOCKING 0x0 ;  /* 0x0000000000007b1d */ /* 0x000fec0000010000 */
[----:B------:R4:W-:Y:S01]  /*1110*/  @!P0 STS [R11], RZ ;  /* 0x000000ff0b008388 */ /* 0x0009e20000000800 */
[----:B------:R-:W-:Y:S01]  /*1120*/  NOP ;  /* 0x0000000000007918 */ /* 0x000fe20000000000 */
[----:B------:R-:W-:Y:S05]  /*1130*/  @P3 BRA `(.L_x_37) ;  /* 0x0000000000183947 */ /* 0x000fea0003800000 */
[----:B---3-5:R-:W3:Y:S01]  /*1140*/  LDS R2, [UR11+0x8] ;  /* 0x0000080bff027984 */ /* 0x028ee20008000800 */
[----:B------:R-:W5:Y:S01]  /*1150*/  LDC.64 R6, c[0x0][0x390] ;  /* 0x0000e400ff067b82 */ /* 0x000f620000000a00 */
[----:B------:R-:W-:Y:S02]  /*1160*/  IMAD.MOV.U32 R3, RZ, RZ, 0x70 ;  /* 0x00000070ff037424 */ /* 0x000fe400078e00ff */
[----:B-----5:R5:W-:Y:S03]  /*1170*/  STS.64 [UR11], R6 ;  /* 0x00000006ff007988 */ /* 0x020be60008000a0b */
[----:B---3--:R-:W-:-:S05]  /*1180*/  LOP3.LUT R2, R2, 0x10, R3, 0xd8, !PT ;  /* 0x0000001002027812 */ /* 0x008fca00078ed803 */
[----:B------:R5:W-:Y:S02]  /*1190*/  STS [UR11+0x8], R2 ;  /* 0x00000802ff007988 */ /* 0x000be4000800080b */
.L_x_37:
[----:B---3--:R-:W-:Y:S05]  /*11a0*/  BSYNC.RECONVERGENT B3 ;  /* 0x0000000000037941 */ /* 0x008fea0003800200 */
.L_x_36:
[----:B------:R-:W-:Y:S04]  /*11b0*/  BSSY.RECONVERGENT B4, `(.L_x_38) ;  /* 0x0000011000047945 */ /* 0x000fe80003800200 */
[----:B------:R-:W-:Y:S04]  /*11c0*/  BSSY.RELIABLE B3, `(.L_x_39) ;  /* 0x000000e000037945 */ /* 0x000fe80003800100 */
[----:B------:R-:W-:Y:S05]  /*11d0*/  @P3 BRA `(.L_x_40) ;  /* 0x0000000000243947 */ /* 0x000fea0003800000 */
[----:B-----5:R-:W3:Y:S01]  /*11e0*/  LDS R2, [UR11+0x34] ;  /* 0x0000340bff027984 */ /* 0x020ee20008000800 */
[----:B------:R-:W-:-:S05]  /*11f0*/  IMAD.MOV.U32 R3, RZ, RZ, 0x3f000000 ;  /* 0x3f000000ff037424 */ /* 0x000fca00078e00ff */
[----:B---3--:R-:W-:-:S05]  /*1200*/  LOP3.LUT R2, R2, 0xff000000, R3, 0xb8, !PT ;  /* 0xff00000002027812 */ /* 0x008fca00078eb803 */
[----:B------:R3:W-:Y:S01]  /*1210*/  STS [UR11+0x34], R2 ;  /* 0x00003402ff007988 */ /* 0x0007e2000800080b */
[----:B------:R-:W-:Y:S05]  /*1220*/  @P3 BRA `(.L_x_41) ;  /* 0x00000000001c3947 */ /* 0x000fea0003800000 */
[----:B---3--:R-:W3:Y:S01]  /*1230*/  LDS R2, [UR11+0x38] ;  /* 0x0000380bff027984 */ /* 0x008ee20008000800 */
[----:B------:R-:W-:-:S05]  /*1240*/  IMAD.MOV.U32 R3, RZ, RZ, 0x3f ;  /* 0x0000003fff037424 */ /* 0x000fca00078e00ff */
[----:B---3--:R-:W-:-:S05]  /*1250*/  LOP3.LUT R2, R2, 0xff, R3, 0xb8, !PT ;  /* 0x000000ff02027812 */ /* 0x008fca00078eb803 */
[----:B------:R3:W-:Y:S02]  /*1260*/  STS [UR11+0x38], R2 ;  /* 0x00003802ff007988 */ /* 0x0007e4000800080b */
.L_x_40:
[----:B------:R-:W-:Y:S05]  /*1270*/  @P3 BREAK.RELIABLE B3 ;  /* 0x0000000000033942 */ /* 0x000fea0003800100 */
[----:B------:R-:W-:Y:S05]  /*1280*/  @P3 BRA `(.L_x_42) ;  /* 0x00000000000c3947 */ /* 0x000fea0003800000 */
[----:B------:R2:W-:Y:S02]  /*1290*/  STS [UR11+0x20], R5 ;  /* 0x00002005ff007988 */ /* 0x0005e4000800080b */
.L_x_41:
[----:B------:R-:W-:Y:S05]  /*12a0*/  BSYNC.RELIABLE B3 ;  /* 0x0000000000037941 */ /* 0x000fea0003800100 */
.L_x_39:
[----:B------:R2:W-:Y:S02]  /*12b0*/  @!P3 STS [UR11+0x24], R4 ;  /* 0x00002404ff00b988 */ /* 0x0005e4000800080b */
.L_x_42:
[----:B------:R-:W-:Y:S05]  /*12c0*/  BSYNC.RECONVERGENT B4 ;  /* 0x0000000000047941 */ /* 0x000fea0003800200 */
.L_x_38:
[----:B------:R-:W-:Y:S05]  /*12d0*/  WARPSYNC.ALL ;  /* 0x0000000000007948 */ /* 0x000fea0003800000 */
[----:B------:R-:W-:Y:S01]  /*12e0*/  NOP ;  /* 0x0000000000007918 */ /* 0x000fe20000000000 */
[----:B------:R-:W-:Y:S04]  /*12f0*/  BSSY.RECONVERGENT B4, `(.L_x_43) ;  /* 0x000000e000047945 */ /* 0x000fe80003800200 */
[----:B------:R-:W-:Y:S05]  /*1300*/  @P3 BRA `(.L_x_44) ;  /* 0x0000000000303947 */ /* 0x000fea0003800000 */
[----:B------:R-:W2:Y:S02]  /*1310*/  LDS R3, [UR11+0x34] ;  /* 0x0000340bff037984 */ /* 0x000ea40008000800 */
[----:B--2---:R-:W2:Y:S02]  /*1320*/  LDC.64 R4, c[0x0][0x3b8] ;  /* 0x0000ee00ff047b82 */ /* 0x004ea40000000a00 */
[----:B---3-5:R-:W3:Y:S01]  /*1330*/  LDS R2, [UR11+0x1c] ;  /* 0x00001c0bff027984 */ /* 0x028ee20008000800 */
[C---:B--2---:R-:W-:Y:S01]  /*1340*/  SHF.L.U64.HI R5, R4.reuse, 0x1, R5 ;  /* 0x0000000104057819 */ /* 0x044fe20000010205 */
[----:B------:R-:W-:-:S03]  /*1350*/  IMAD.SHL.U32 R4, R4, 0x2, RZ ;  /* 0x0000000204047824 */ /* 0x000fc600078e00ff */
[--C-:B------:R-:W-:Y:S02]  /*1360*/  SHF.R.U32.HI R7, RZ, 0x4, R5.reuse ;  /* 0x00000004ff077819 */ /* 0x100fe40000011605 */
[----:B------:R-:W-:-:S05]  /*1370*/  SHF.R.U64 R4, R4, 0x4, R5 ;  /* 0x0000000404047819 */ /* 0x000fca0000001205 */
[----:B------:R2:W-:Y:S01]  /*1380*/  STS [UR11+0xc], R4 ;  /* 0x00000c04ff007988 */ /* 0x0005e2000800080b */
[----:B------:R-:W-:Y:S02]  /*1390*/  LOP3.LUT R3, R3, 0x7, RZ, 0xb8, !PT ;  /* 0x0000000703037812 */ /* 0x000fe400078eb8ff */
[----:B---3--:R-:W-:-:S03]  /*13a0*/  LOP3.LUT R2, R2, 0xf, R7, 0xb8, !PT ;  /* 0x0000000f02027812 */ /* 0x008fc600078eb807 */
[----:B------:R2:W-:Y:S04]  /*13b0*/  STS [UR11+0x34], R3 ;  /* 0x00003403ff007988 */ /* 0x0005e8000800080b */
[----:B------:R2:W-:Y:S02]  /*13c0*/  STS [UR11+0x1c], R2 ;  /* 0x00001c02ff007988 */ /* 0x0005e4000800080b */
.L_x_44:
[----:B------:R-:W-:Y:S05]  /*13d0*/  BSYNC.RECONVERGENT B4 ;  /* 0x0000000000047941 */ /* 0x000fea0003800200 */
.L_x_43:
[----:B------:R-:W-:Y:S04]  /*13e0*/  BSSY.RECONVERGENT B5, `(.L_x_45) ;  /* 0x000001a000057945 */ /* 0x000fe80003800200 */
[----:B------:R-:W-:Y:S04]  /*13f0*/  BSSY.RELIABLE B4, `(.L_x_46) ;  /* 0x0000015000047945 */ /* 0x000fe80003800100 */
[----:B------:R-:W-:Y:S05]  /*1400*/  @P3 BRA `(.L_x_47) ;  /* 0x0000000000203947 */ /* 0x000fea0003800000 */
[----:B--23-5:R-:W2:Y:S02]  /*1410*/  LDS R2, [UR11+0x34] ;  /* 0x0000340bff027984 */ /* 0x02cea40008000800 */
[----:B--2---:R-:W-:-:S05]  /*1420*/  LOP3.LUT R2, R2, 0x38, RZ, 0xb8, !PT ;  /* 0x0000003802027812 */ /* 0x004fca00078eb8ff */
[----:B------:R2:W-:Y:S01]  /*1430*/  STS [UR11+0x34], R2 ;  /* 0x00003402ff007988 */ /* 0x0005e2000800080b */
[----:B------:R-:W-:Y:S05]  /*1440*/  @P3 BRA `(.L_x_48) ;  /* 0x0000000000203947 */ /* 0x000fea0003800000 */
[----:B--2---:R-:W2:Y:S01]  /*1450*/  LDS R2, [UR11+0x8] ;  /* 0x0000080bff027984 */ /* 0x004ea20008000800 */
[----:B------:R-:W-:-:S05]  /*1460*/  IMAD.MOV.U32 R3, RZ, RZ, 0x780 ;  /* 0x00000780ff037424 */ /* 0x000fca00078e00ff */
[----:B--2---:R-:W-:-:S05]  /*1470*/  LOP3.LUT R2, R2, 0x500, R3, 0xd8, !PT ;  /* 0x0000050002027812 */ /* 0x004fca00078ed803 */
[----:B------:R2:W-:Y:S02]  /*1480*/  STS [UR11+0x8], R2 ;  /* 0x00000802ff007988 */ /* 0x0005e4000800080b */
.L_x_47:
[----:B------:R-:W-:Y:S05]  /*1490*/  @P3 BRA `(.L_x_49) ;  /* 0x0000000000283947 */ /* 0x000fea0003800000 */
[----:B--23-5:R-:W2:Y:S02]  /*14a0*/  LDS R2, [UR11+0x8] ;  /* 0x0000080bff027984 */ /* 0x02cea40008000800 */
[----:B--2---:R-:W-:-:S05]  /*14b0*/  LOP3.LUT R2, R2, 0x1800, RZ, 0xb8, !PT ;  /* 0x0000180002027812 */ /* 0x004fca00078eb8ff */
[----:B------:R3:W-:Y:S02]  /*14c0*/  STS [UR11+0x8], R2 ;  /* 0x00000802ff007988 */ /* 0x0007e4000800080b */
.L_x_48:
[----:B------:R-:W-:Y:S05]  /*14d0*/  @P3 BREAK.RELIABLE B4 ;  /* 0x0000000000043942 */ /* 0x000fea0003800100 */
[----:B------:R-:W-:Y:S05]  /*14e0*/  @P3 BRA `(.L_x_50) ;  /* 0x0000000000243947 */ /* 0x000fea0003800000 */
[----:B--23--:R-:W2:Y:S01]  /*14f0*/  LDS R2, [UR11+0x8] ;  /* 0x0000080bff027984 */ /* 0x00cea20008000800 */
[----:B------:R-:W-:-:S05]  /*1500*/  IMAD.MOV.U32 R3, RZ, RZ, 0x6000 ;  /* 0x00006000ff037424 */ /* 0x000fca00078e00ff */
[----:B--2---:R-:W-:-:S04]  /*1510*/  LOP3.LUT R2, R2, 0x6000, R3, 0xd8, !PT ;  /* 0x0000600002027812 */ /* 0x004fc800078ed803 */
[----:B------:R-:W-:-:S05]  /*1520*/  LOP3.LUT R2, R2, 0x400000, RZ, 0xb8, !PT ;  /* 0x0040000002027812 */ /* 0x000fca00078eb8ff */
[----:B------:R2:W-:Y:S02]  /*1530*/  STS [UR11+0x8], R2 ;  /* 0x00000802ff007988 */ /* 0x0005e4000800080b */
.L_x_49:
[----:B------:R-:W-:Y:S05]  /*1540*/  BSYNC.RELIABLE B4 ;  /* 0x0000000000047941 */ /* 0x000fea0003800100 */
.L_x_46:
[----:B--23-5:R-:W2:Y:S02]  /*1550*/  @!P3 LDS R2, [UR11+0x8] ;  /* 0x0000080bff02b984 */ /* 0x02cea40008000800 */
[----:B--2---:R-:W-:-:S05]  /*1560*/  @!P3 LOP3.LUT R2, R2, 0x8000, RZ, 0xb8, !PT ;  /* 0x000080000202b812 */ /* 0x004fca00078eb8ff */
[----:B------:R5:W-:Y:S02]  /*1570*/  @!P3 STS [UR11+0x8], R2 ;  /* 0x00000802ff00b988 */ /* 0x000be4000800080b */
.L_x_50:
[----:B------:R-:W-:Y:S05]  /*1580*/  BSYNC.RECONVERGENT B5 ;  /* 0x0000000000057941 */ /* 0x000fea0003800200 */
.L_x_45:
[----:B------:R-:W-:Y:S05]  /*1590*/  WARPSYNC.ALL ;  /* 0x0000000000007948 */ /* 0x000fea0003800000 */
[----:B------:R-:W-:Y:S01]  /*15a0*/  NOP ;  /* 0x0000000000007918 */ /* 0x000fe20000000000 */
[----:B------:R-:W-:-:S04]  /*15b0*/  UIADD3 UR4, UPT, UPT, UR4, 0x100, URZ ;  /* 0x0000010004047890 */ /* 0x000fc8000fffe0ff */
[----:B------:R-:W-:-:S04]  /*15c0*/  UIADD3 UR12, UP0, UPT, UR4, UR12, URZ ;  /* 0x0000000c040c7290 */ /* 0x000fc8000ff1e0ff */
[----:B------:R-:W-:Y:S01]  /*15d0*/  ULEA.HI.X.SX32 UR13, UR4, UR13, 0x1, UP0 ;  /* 0x0000000d040d7291 */ /* 0x000fe200080f0eff */
[----:B------:R-:W-:Y:S11]  /*15e0*/  @P0 BRA `(.L_x_51) ;  /* 0x0000000000300947 */ /* 0x000ff60003800000 */
[----:B--23-5:R-:W2:Y:S01]  /*15f0*/  S2R R2, SR_LANEID ;  /* 0x0000000000027919 */ /* 0x02cea20000000000 */
[----:B------:R-:W-:Y:S05]  /*1600*/  WARPSYNC.ALL ;  /* 0x0000000000007948 */ /* 0x000fea0003800000 */
[----:B------:R-:W-:Y:S01]  /*1610*/  NOP ;  /* 0x0000000000007918 */ /* 0x000fe20000000000 */
[----:B--2---:R-:W-:-:S05]  /*1620*/  IMAD.SHL.U32 R4, R2, 0x4, RZ ;  /* 0x0000000402047824 */ /* 0x004fca00078e00ff */
[----:B------:R-:W2:Y:S01]  /*1630*/  LDS R5, [R4+UR11] ;  /* 0x0000000b04057984 */ /* 0x000ea20008000800 */
[----:B------:R-:W-:-:S05]  /*1640*/  IADD3 R2, P1, PT, R4, UR12, RZ ;  /* 0x0000000c04027c10 */ /* 0x000fca000ff3e0ff */
[----:B------:R-:W-:-:S05]  /*1650*/  IMAD.X R3, RZ, RZ, UR13, P1 ;  /* 0x0000000dff037e24 */ /* 0x000fca00088e06ff */
[----:B--2---:R2:W3:Y:S01]  /*1660*/  ATOMG.E.EXCH.STRONG.GPU PT, RZ, [R2], R5 ;  /* 0x0000000502ff73a8 */ /* 0x0044e200041ee100 */
[----:B------:R-:W-:-:S04]  /*1670*/  DEPBAR {5,4,3,2,1,0} ;  /* 0x0000003f0000791a */ /* 0x000fc80000000000 */
[----:B------:R-:W5:Y:S02]  /*1680*/  CCTL.E.C.LDCU.IV.DEEP [UR12] ;  /* 0x000000000c007540 */ /* 0x000f640009c08000 */
[----:B-----5:R2:W-:Y:S01]  /*1690*/  UTMACCTL.IV [UR12] ;  /* 0x000000000c0079b9 */ /* 0x0205e20008000000 */
[----:B------:R-:W-:Y:S01]  /*16a0*/  NOP ;  /* 0x0000000000007918 */ /* 0x000fe20000000000 */
.L_x_51:
[----:B------:R-:W-:Y:S05]  /*16b0*/  @P0 BRA `(.L_x_52) ;  /* 0x00000000000c0947 */ /* 0x000fea0003800000 */
[----:B------:R0:W-:Y:S01]  /*16c0*/  UTMACMDFLUSH ;  /* 0x00000000000079b7 */ /* 0x0001e20000000000 */
[----:B------:R-:W-:Y:S05]  /*16d0*/  @P0 BRA `(.L_x_52) ;  /* 0x0000000000040947 */ /* 0x000fea0003800000 */
[----:B------:R-:W-:-:S04]  /*16e0*/  DEPBAR.LE SB0, 0x0 ;  /* 0x000080000000791a */ /* 0x000fc80000000000 */
.L_x_52:
[----:B------:R-:W-:Y:S05]  /*16f0*/  WARPSYNC.ALL ;  /* 0x0000000000007948 */ /* 0x000fea0003800000 */
[----:B------:R-:W-:Y:S01]  /*1700*/  NOP ;  /* 0x0000000000007918 */ /* 0x000fe20000000000 */
[----:B---3--:R-:W-:Y:S01]  /*1710*/  BAR.SYNC.DEFER_BLOCKING 0x0 ;  /* 0x0000000000007b1d */ /* 0x008fe20000010000 */
[----:B--2--5:R-:W-:Y:S01]  /*1720*/  SHF.R.U32.HI R2, RZ, 0x5, R0 ;  /* 0x00000005ff027819 */ /* 0x024fe20000011600 */
[----:B------:R-:W-:Y:S01]  /*1730*/  UIADD3 UR6, UPT, UPT, UR11, 0x28010, URZ ;  /* 0x000280100b067890 */ /* 0x000fe2000fffe0ff */
[----:B------:R-:W-:Y:S01]  /*1740*/  ISETP.GE.AND P0, PT, R10, 0x1, PT ;  /* 0x000000010a00780c */ /* 0x000fe20003f06270 */
[----:B------:R-:W-:Y:S01]  /*1750*/  USHF.L.U32 UR23, UR15, 0x6, URZ ;  /* 0x000000060f177899 */ /* 0x000fe200080006ff */
[----:B------:R-:W-:Y:S01]  /*1760*/  R2UR UR14, R2 ;  /* 0x00000000020e72ca */ /* 0x000fe200000e0000 */
[----:B------:R-:W-:Y:S01]  /*1770*/  VOTEU.ALL UP0, P3 ;  /* 0x0000000000ff7886 */ /* 0x000fe20001800000 */
[----:B------:R-:W-:Y:S01]  /*1780*/  UMOV UR4, 0x1 ;  /* 0x0000000100047882 */ /* 0x000fe20000000000 */
[----:B------:R-:W-:Y:S01]  /*1790*/  VOTEU.ALL UP1, P3 ;  /* 0x0000000000ff7886 */ /* 0x000fe20001820000 */
[----:B------:R-:W-:Y:S01]  /*17a0*/  USHF.L.U32 UR7, UR7, 0x8, URZ ;  /* 0x0000000807077899 */ /* 0x000fe200080006ff */
[----:B------:R-:W-:Y:S01]  /*17b0*/  BSSY.RECONVERGENT B5, `(.L_x_53) ;  /* 0x0000018000057945 */ /* 0x000fe20003800200 */
[----:B------:R-:W-:-:S04]  /*17c0*/  @!UP0 UIADD3 UR16, UPT, UPT, -UR4, 0x100000, URZ ;  /* 0x0010000004108890 */ /* 0x000fc8000fffe1ff */
[----:B------:R-:W-:Y:S02]  /*17d0*/  @!UP0 USHF.L.U32 UR17, UR16, 0xb, URZ ;  /* 0x0000000b10118899 */ /* 0x000fe400080006ff */
[----:B------:R-:W-:Y:S02]  /*17e0*/  @!UP0 USHF.L.U32 UR16, UR16, 0x1, URZ ;  /* 0x0000000110108899 */ /* 0x000fe400080006ff */
[----:B------:R-:W-:-:S04]  /*17f0*/  @!UP0 UIADD3 UR4, UPT, UPT, -UR4, 0x100000, URZ ;  /* 0x0010000004048890 */ /* 0x000fc8000fffe1ff */
[----:B------:R-:W-:Y:S02]  /*1800*/  @!UP0 USHF.L.U32 UR5, UR4, 0xb, URZ ;  /* 0x0000000b04058899 */ /* 0x000fe400080006ff */
[----:B------:R-:W-:Y:S01]  /*1810*/  @!UP0 USHF.L.U32 UR4, UR4, 0x1, URZ ;  /* 0x0000000104048899 */ /* 0x000fe200080006ff */
[----:B------:R-:W-:Y:S01]  /*1820*/  VOTEU.ALL UP0, P3 ;  /* 0x0000000000ff7886 */ /* 0x000fe20001800000 */
[----:B------:R-:W2:Y:S04]  /*1830*/  FENCE.VIEW.ASYNC.S ;  /* 0x00000000000073c6 */ /* 0x000ea80000000000 */
[----:B--2---:R2:W3:Y:S06]  /*1840*/  @!UP0 SYNCS.EXCH.64 URZ, [UR11+0x28000], UR16 ;  /* 0x028000100bff85b2 */ /* 0x0044ec0008000100 */
[----:B------:R2:W3:Y:S02]  /*1850*/  @!UP1 SYNCS.EXCH.64 URZ, [UR11+0x28010], UR4 ;  /* 0x028010040bff95b2 */ /* 0x0004e40008000100 */
[----:B---3--:R-:W-:Y:S06]  /*1860*/  BAR.SYNC.DEFER_BLOCKING 0x0 ;  /* 0x0000000000007b1d */ /* 0x008fec0000010000 */
[----:B------:R-:W-:Y:S05]  /*1870*/  @P3 BRA `(.L_x_54) ;  /* 0x00000000002c3947 */ /* 0x000fea0003800000 */
[----:B--2---:R-:W-:Y:S02]  /*1880*/  UMOV UR4, 0x1 ;  /* 0x0000000100047882 */ /* 0x004fe40000000000 */
[----:B------:R-:W-:-:S04]  /*1890*/  UIADD3 UR16, UPT, UPT, -UR4, 0x100000, URZ ;  /* 0x0010000004107890 */ /* 0x000fc8000fffe1ff */
[----:B------:R-:W-:Y:S02]  /*18a0*/  USHF.L.U32 UR17, UR16, 0xb, URZ ;  /* 0x0000000b10117899 */ /* 0x000fe400080006ff */
[----:B------:R-:W-:Y:S02]  /*18b0*/  USHF.L.U32 UR16, UR16, 0x1, URZ ;  /* 0x0000000110107899 */ /* 0x000fe400080006ff */
[----:B------:R-:W-:-:S04]  /*18c0*/  UIADD3 UR4, UPT, UPT, -UR4, 0x100000, URZ ;  /* 0x0010000004047890 */ /* 0x000fc8000fffe1ff */
[----:B------:R-:W-:Y:S02]  /*18d0*/  USHF.L.U32 UR5, UR4, 0xb, URZ ;  /* 0x0000000b04057899 */ /* 0x000fe400080006ff */
[----:B------:R-:W-:Y:S01]  /*18e0*/  USHF.L.U32 UR4, UR4, 0x1, URZ ;  /* 0x0000000104047899 */ /* 0x000fe200080006ff */
[----:B------:R-:W2:Y:S03]  /*18f0*/  FENCE.VIEW.ASYNC.S ;  /* 0x00000000000073c6 */ /* 0x000ea60000000000 */
[----:B--2---:R3:W5:Y:S08]  /*1900*/  SYNCS.EXCH.64 URZ, [UR11+0x28008], UR16 ;  /* 0x028008100bff75b2 */ /* 0x0047700008000100 */
[----:B------:R3:W2:Y:S02]  /*1910*/  SYNCS.EXCH.64 URZ, [UR11+0x28018], UR4 ;  /* 0x028018040bff75b2 */ /* 0x0006a40008000100 */
[----:B---3--:R-:W-:Y:S01]  /*1920*/  NOP ;  /* 0x0000000000007918 */ /* 0x008fe20000000000 */
.L_x_54:
[----:B--2---:R-:W-:Y:S05]  /*1930*/  BSYNC.RECONVERGENT B5 ;  /* 0x0000000000057941 */ /* 0x004fea0003800200 */
.L_x_53:
[----:B------:R-:W-:Y:S05]  /*1940*/  @!P0 BRA `(.L_x_55) ;  /* 0x0000000c00508947 */ /* 0x000fea0003800000 */
[----:B-----5:R-:W-:Y:S01]  /*1950*/  BAR.SYNC.DEFER_BLOCKING 0x0 ;  /* 0x0000000000007b1d */ /* 0x020fe20000010000 */
[----:B------:R-:W-:Y:S01]  /*1960*/  ELECT P1, URZ, PT ;  /* 0x0000000000ff782f */ /* 0x000fe20003820000 */
[----:B------:R-:W-:Y:S01]  /*1970*/  @!P3 IMAD.MOV.U32 R2, RZ, RZ, 0x14000 ;  /* 0x00014000ff02b424 */ /* 0x000fe200078e00ff */
[----:B------:R-:W-:Y:S02]  /*1980*/  ULOP3.LUT UR4, UR14, 0x1, URZ, 0xc0, !UPT ;  /* 0x000000010e047892 */ /* 0x000fe4000f8ec0ff */
[C---:B------:R-:W-:Y:S02]  /*1990*/  ISETP.LT.U32.AND P1, PT, R68.reuse, 0x40, P1 ;  /* 0x000000404400780c */ /* 0x040fe40000f21070 */
[----:B------:R-:W-:Y:S01]  /*19a0*/  ELECT P0, URZ, PT ;  /* 0x0000000000ff782f */ /* 0x000fe20003800000 */
[----:B------:R-:W-:Y:S02]  /*19b0*/  ULEA UR5, UR4, UR11, 0xd ;  /* 0x0000000b04057291 */ /* 0x000fe4000f8e68ff */
[----:B------:R-:W-:Y:S01]  /*19c0*/  USHF.L.U32 UR22, UR4, 0x6, URZ ;  /* 0x0000000604167899 */ /* 0x000fe200080006ff */
[----:B------:R-:W-:Y:S01]  /*19d0*/  ISETP.LT.U32.AND P0, PT, R68, 0x40, P0 ;  /* 0x000000404400780c */ /* 0x000fe20000701070 */
[----:B------:R-:W-:Y:S01]  /*19e0*/  UIMAD UR16, UR4, 0x6000, UR5 ;  /* 0x00006000041078a4 */ /* 0x000fe2000f8e0205 */
[----:B------:R-:W-:-:S04]  /*19f0*/  UMOV UR19, UR7 ;  /* 0x0000000700137c82 */ /* 0x000fc80008000000 */
[----:B------:R-:W-:Y:S01]  /*1a00*/  UMOV UR18, UR22 ;  /* 0x0000001600127c82 */ /* 0x000fe20008000000 */
[----:B------:R-:W-:Y:S01]  /*1a10*/  VOTEU.ANY UP0, P1 ;  /* 0x0000000000ff7886 */ /* 0x000fe20000800100 */
[----:B------:R-:W-:-:S04]  /*1a20*/  VOTEU.ANY UP2, P1 ;  /* 0x0000000000ff7886 */ /* 0x000fc80000840100 */
[----:B------:R-:W-:Y:S01]  /*1a30*/  @UP0 UIADD3 UR20, UPT, UPT, UR5, 0x20000, URZ ;  /* 0x0002000005140890 */ /* 0x000fe2000fffe0ff */
[----:B------:R2:W-:Y:S01]  /*1a40*/  @!P3 SYNCS.ARRIVE.TRANS64 RZ, [UR11+0x28000], R2 ;  /* 0x02800002ffffb9a7 */ /* 0x0005e2000800000b */
[----:B------:R-:W-:Y:S01]  /*1a50*/  @UP0 UIADD3 UR21, UPT, UPT, UR11, 0x28000, URZ ;  /* 0x000280000b150890 */ /* 0x000fe2000fffe0ff */
[----:B------:R-:W-:Y:S06]  /*1a60*/  BAR.SYNC.DEFER_BLOCKING 0x0 ;  /* 0x0000000000007b1d */ /* 0x000fec0000010000 */
[----:B------:R-:W-:Y:S01]  /*1a70*/  VOTEU.ANY UP1, P0 ;  /* 0x0000000000ff7886 */ /* 0x000fe20000020100 */
[----:B------:R-:W-:-:S04]  /*1a80*/  VOTEU.ANY UP0, P0 ;  /* 0x0000000000ff7886 */ /* 0x000fc80000000100 */
[----:B------:R-:W-:Y:S01]  /*1a90*/  @UP1 UIADD3 UR17, UPT, UPT, UR11, 0x28000, URZ ;  /* 0x000280000b111890 */ /* 0x000fe2000fffe0ff */
[----:B------:R2:W-:Y:S01]  /*1aa0*/  @UP2 UTMALDG.2D [UR20], [UR8] ;  /* 0x00000014080025b4 */ /* 0x0005e20008008000 */
[----:B------:R3:W-:Y:S06]  /*1ab0*/  MEMBAR.ALL.CTA ;  /* 0x0000000000007992 */ /* 0x0007ec0000008000 */
[----:B---3--:R-:W3:Y:S02]  /*1ac0*/  FENCE.VIEW.ASYNC.S ;  /* 0x00000000000073c6 */ /* 0x008ee40000000000 */
[----:B---3--:R-:W-:Y:S06]  /*1ad0*/  BAR.SYNC.DEFER_BLOCKING 0x0 ;  /* 0x0000000000007b1d */ /* 0x008fec0000010000 */
[----:B------:R2:W-:Y:S01]  /*1ae0*/  @UP0 UTMALDG.2D [UR16], [UR32] ;  /* 0x00000010200005b4 */ /* 0x0005e20008008000 */
[----:B------:R-:W-:Y:S01]  /*1af0*/  UISETP.NE.U32.AND UP0, UPT, UR14, URZ, UPT ;  /* 0x000000ff0e00728c */ /* 0x000fe2000bf05070 */
[----:B------:R-:W-:Y:S06]  /*1b00*/  BAR.SYNC.DEFER_BLOCKING 0x0 ;  /* 0x0000000000007b1d */ /* 0x000fec0000010000 */
[----:B------:R-:W3:Y:S02]  /*1b10*/  SYNCS.PHASECHK.TRANS64.TRYWAIT P0, [UR11+0x28000], RZ ;  /* 0x028000ffff0075a7 */ /* 0x000ee4000800110b */
[----:B--23--:R-:W-:Y:S05]  /*1b20*/  @!P0 BRA `(.L_x_56) ;  /* 0x0000001000f08947 */ /* 0x00cfea0003800000 */
.L_x_70:
[----:B------:R-:W-:Y:S05]  /*1b30*/  BRA.U UP0, `(.L_x_57) ;  /* 0x0000000100c87547 */ /* 0x000fea000b800000 */
[----:B------:R-:W-:Y:S02]  /*1b40*/  USHF.R.U32.HI UR16, URZ, 0x4, UR11 ;  /* 0x00000004ff107899 */ /* 0x000fe4000801160b */
[----:B------:R-:W-:Y:S02]  /*1b50*/  UIADD3 UR15, UPT, UPT, UR11, 0x20000, URZ ;  /* 0x000200000b0f7890 */ /* 0x000fe4000fffe0ff */
[----:B------:R-:W-:Y:S02]  /*1b60*/  USGXT.U32 UR16, UR16, 0xe ;  /* 0x0000000e1010789a */ /* 0x000fe40008000000 */
[----:B------:R-:W-:Y:S02]  /*1b70*/  USHF.R.U32.HI UR15, URZ, 0x4, UR15 ;  /* 0x00000004ff0f7899 */ /* 0x000fe4000801160f */
[----:B------:R-:W-:Y:S02]  /*1b80*/  UIADD3 UR48, UP0, UPT, UR16, 0x2, URZ ;  /* 0x0000000210307890 */ /* 0x000fe4000ff1e0ff */
[----:B------:R-:W-:Y:S01]  /*1b90*/  USGXT.U32 UR18, UR15, 0xe ;  /* 0x0000000e0f12789a */ /* 0x000fe20008000000 */
[----:B------:R-:W-:Y:S01]  /*1ba0*/  UMOV UR5, URZ ;  /* 0x000000ff00057c82 */ /* 0x000fe20008000000 */
[----:B------:R-:W-:Y:S01]  /*1bb0*/  UMOV UR4, URZ ;  /* 0x000000ff00047c82 */ /* 0x000fe20008000000 */
[----:B------:R-:W-:-:S02]  /*1bc0*/  UIADD3.X UR49, UPT, UPT, UR5, 0x40004040, URZ, UP0, !UPT ;  /* 0x4000404005317890 */ /* 0x000fc400087fe4ff */
[----:B------:R-:W-:Y:S02]  /*1bd0*/  UIADD3 UR50, UP0, UPT, UR18, 0x2, URZ ;  /* 0x0000000212327890 */ /* 0x000fe4000ff1e0ff */
[----:B------:R-:W-:Y:S02]  /*1be0*/  UIADD3.64 UR24, UPT, UPT, UR48, 0x2, URZ ;  /* 0x0000000230187897 */ /* 0x000fe4000fffe0ff */
[----:B------:R-:W-:Y:S02]  /*1bf0*/  UIADD3.X UR51, UPT, UPT, UR4, 0x40004040, URZ, UP0, !UPT ;  /* 0x4000404004337890 */ /* 0x000fe400087fe4ff */
[----:B------:R-:W-:Y:S02]  /*1c00*/  UIADD3.64 UR28, UPT, UPT, UR48, 0x4, URZ ;  /* 0x00000004301c7897 */ /* 0x000fe4000fffe0ff */
[----:B------:R-:W-:Y:S02]  /*1c10*/  UIADD3.64 UR4, UPT, UPT, UR50, 0x2, URZ ;  /* 0x0000000232047897 */ /* 0x000fe4000fffe0ff */
[----:B------:R-:W-:-:S02]  /*1c20*/  UIADD3.64 UR26, UPT, UPT, UR50, 0x4, URZ ;  /* 0x00000004321a7897 */ /* 0x000fc4000fffe0ff */
[----:B------:R-:W-:Y:S02]  /*1c30*/  UIADD3.64 UR34, UPT, UPT, UR48, 0x7fe, URZ ;  /* 0x000007fe30227897 */ /* 0x000fe4000fffe0ff */
[----:B------:R-:W-:Y:S02]  /*1c40*/  UIADD3.64 UR30, UPT, UPT, UR50, 0x1fe, URZ ;  /* 0x000001fe321e7897 */ /* 0x000fe4000fffe0ff */
[----:B------:R-:W-:Y:S02]  /*1c50*/  UIADD3.64 UR38, UPT, UPT, UR48, 0x800, URZ ;  /* 0x0000080030267897 */ /* 0x000fe4000fffe0ff */
[----:B------:R-:W-:Y:S02]  /*1c60*/  UIADD3.64 UR36, UPT, UPT, UR50, 0x200, URZ ;  /* 0x0000020032247897 */ /* 0x000fe4000fffe0ff */
[----:B------:R-:W-:Y:S02]  /*1c70*/  UIADD3.64 UR42, UPT, UPT, UR48, 0x802, URZ ;  /* 0x00000802302a7897 */ /* 0x000fe4000fffe0ff */
[----:B------:R-:W-:Y:S01]  /*1c80*/  UIADD3.64 UR40, UPT, UPT, UR50, 0x202, URZ ;  /* 0x0000020232287897 */ /* 0x000fe2000fffe0ff */
[----:B------:R-:W-:Y:S01]  /*1c90*/  UMOV UR20, 0x0 ;  /* 0x0000000000147882 */ /* 0x000fe20000000000 */
[----:B------:R-:W-:Y:S01]  /*1ca0*/  UMOV UR21, 0x4400490 ;  /* 0x0440049000157882 */ /* 0x000fe20000000000 */
[----:B------:R-:W-:Y:S01]  /*1cb0*/  UIADD3.64 UR46, UPT, UPT, UR48, 0x804, URZ ;  /* 0x00000804302e7897 */ /* 0x000fe2000fffe0ff */
[----:B------:R-:W-:Y:S01]  /*1cc0*/  UMOV UR17, 0x40004040 ;  /* 0x4000404000117882 */ /* 0x000fe20000000000 */
[----:B------:R-:W-:Y:S01]  /*1cd0*/  UIADD3.64 UR44, UPT, UPT, UR50, 0x204, URZ ;  /* 0x00000204322c7897 */ /* 0x000fe2000fffe0ff */
[----:B------:R-:W-:Y:S01]  /*1ce0*/  UMOV UR19, 0x40004040 ;  /* 0x4000404000137882 */ /* 0x000fe20000000000 */
[----:B------:R-:W-:Y:S01]  /*1cf0*/  UMOV UR52, 0x0 ;  /* 0x0000000000347882 */ /* 0x000fe20000000000 */
[----:B------:R-:W-:Y:S01]  /*1d00*/  UMOV UR53, 0x4400490 ;  /* 0x0440049000357882 */ /* 0x000fe20000000000 */
[----:B------:R-:W-:Y:S01]  /*1d10*/  UMOV UR54, 0x0 ;  /* 0x0000000000367882 */ /* 0x000fe20000000000 */
[----:B------:R-:W-:Y:S01]  /*1d20*/  UMOV UR55, 0x4400490 ;  /* 0x0440049000377882 */ /* 0x000fe20000000000 */
[----:B------:R2:W-:Y:S01]  /*1d30*/  UTCHMMA gdesc[UR18], gdesc[UR16], tmem[UR10], tmem[UR20], idesc[UR21], !UPT ;  /* 0x00ff1410120075ea */ /* 0x0005e2000f80000a */
[----:B------:R-:W-:Y:S01]  /*1d40*/  UMOV UR56, 0x0 ;  /* 0x0000000000387882 */ /* 0x000fe20000000000 */
[----:B------:R-:W-:Y:S01]  /*1d50*/  UMOV UR57, 0x4400490 ;  /* 0x0440049000397882 */ /* 0x000fe20000000000 */
[----:B------:R2:W-:Y:S01]  /*1d60*/  UTCHMMA gdesc[UR50], gdesc[UR48], tmem[UR10], tmem[UR52], idesc[UR53], UPT ;  /* 0x00ff3430320075ea */ /* 0x0005e2000b80000a */
        /* <DEDUP_REMOVED lines=12> */
[----:B------:R2:W-:Y:S01]  /*1e30*/  UTCHMMA gdesc[UR40], gdesc[UR42], tmem[UR10], tmem[UR62], idesc[UR63], UPT ;  /* 0x00ff3e2a280075ea */ /* 0x0005e2000b80000a */
[----:B------:R2:W-:Y:S01]  /*1e40*/  UTCHMMA gdesc[UR44], gdesc[UR46], tmem[UR10], tmem[UR64], idesc[UR65], UPT ;  /* 0x00ff402e2c0075ea */ /* 0x0005e2000b80000a */
[----:B------:R-:W-:Y:S01]  /*1e50*/  NOP ;  /* 0x0000000000007918 */ /* 0x000fe20000000000 */
.L_x_57:
[----:B------:R-:W-:Y:S01]  /*1e60*/  ELECT P0, URZ, PT ;  /* 0x0000000000ff782f */ /* 0x000fe20003800000 */
[----:B--2---:R-:W-:Y:S01]  /*1e70*/  UMOV UR4, UR6 ;  /* 0x0000000600047c82 */ /* 0x004fe20008000000 */
[----:B------:R-:W-:Y:S02]  /*1e80*/  UMOV UR5, URZ ;  /* 0x000000ff00057c82 */ /* 0x000fe40008000000 */
[----:B------:R-:W-:-:S13]  /*1e90*/  ISETP.LT.U32.AND P0, PT, R68, 0x20, P0 ;  /* 0x000000204400780c */ /* 0x000fda0000701070 */
[----:B------:R-:W-:Y:S01]  /*1ea0*/  VOTEU.ANY UP0, P0 ;  /* 0x0000000000ff7886 */ /* 0x000fe20000000100 */
[----:B------:R-:W-:Y:S01]  /*1eb0*/  VOTEU.ANY UP1, P0 ;  /* 0x0000000000ff7886 */ /* 0x000fe20000020100 */
[----:B------:R-:W-:-:S03]  /*1ec0*/  ISETP.GE.U32.AND P0, PT, R10, 0x81, PT ;  /* 0x000000810a00780c */ /* 0x000fc60003f06070 */
[----:B------:R-:W-:Y:S02]  /*1ed0*/  @UP0 UMOV UR4, UR4 ;  /* 0x0000000400040c82 */ /* 0x000fe40008000000 */
[----:B------:R2:W-:Y:S01]  /*1ee0*/  @UP1 UTCBAR [UR4], URZ ;  /* 0x000000ff040013e9 */ /* 0x0005e200080000ff */
[----:B------:R-:W-:Y:S06]  /*1ef0*/  BAR.SYNC.DEFER_BLOCKING 0x0 ;  /* 0x0000000000007b1d */ /* 0x000fec0000010000 */
[----:B------:R-:W3:Y:S02]  /*1f00*/  SYNCS.PHASECHK.TRANS64.TRYWAIT P1, [UR11+0x28010], RZ ;  /* 0x028010ffff0075a7 */ /* 0x000ee4000802110b */
[----:B--23--:R-:W-:Y:S05]  /*1f10*/  @!P1 BRA `(.L_x_58) ;  /* 0x0000001000009947 */ /* 0x00cfea0003800000 */
.L_x_71:
[----:B------:R-:W-:Y:S01]  /*1f20*/  IMAD.MOV.U32 R2, RZ, RZ, RZ ;  /* 0x000000ffff027224 */ /* 0x000fe200078e00ff */
[----:B------:R-:W-:Y:S06]  /*1f30*/  @!P0 BRA `(.L_x_55) ;  /* 0x0000000400d48947 */ /* 0x000fec0003800000 */
[----:B------:R-:W2:Y:S01]  /*1f40*/  LDCU UR34, c[0x0][0x3a0] ;  /* 0x00007400ff2277ac */ /* 0x000ea20008000800 */
[----:B------:R-:W-:Y:S01]  /*1f50*/  UMOV UR35, 0x80 ;  /* 0x0000008000237882 */ /* 0x000fe20000000000 */
[----:B------:R-:W-:-:S05]  /*1f60*/  UMOV UR15, 0x1 ;  /* 0x00000001000f7882 */ /* 0x000fca0000000000 */
.L_x_62:
[----:B------:R-:W-:Y:S01]  /*1f70*/  BAR.SYNC.DEFER_BLOCKING 0x0 ;  /* 0x0000000000007b1d */ /* 0x000fe20000010000 */
[----:B------:R-:W-:Y:S01]  /*1f80*/  ULEA UR42, UR15, UR11, 0x3 ;  /* 0x0000000b0f2a7291 */ /* 0x000fe2000f8e18ff */
[----:B------:R-:W-:Y:S01]  /*1f90*/  @!P3 IMAD.MOV.U32 R3, RZ, RZ, 0x14000 ;  /* 0x00014000ff03b424 */ /* 0x000fe200078e00ff */
[----:B------:R-:W-:Y:S01]  /*1fa0*/  ELECT P1, URZ, PT ;  /* 0x0000000000ff782f */ /* 0x000fe20003820000 */
[----:B------:R-:W-:-:S03]  /*1fb0*/  ULEA UR4, UR15, UR11, 0xe ;  /* 0x0000000b0f047291 */ /* 0x000fc6000f8e70ff */
[----:B------:R-:W-:Y:S01]  /*1fc0*/  ISETP.LT.U32.AND P1, PT, R68, 0x40, P1 ;  /* 0x000000404400780c */ /* 0x000fe20000f21070 */
[----:B------:R-:W-:Y:S02]  /*1fd0*/  ULOP3.LUT UR5, UR14, 0x1, URZ, 0xc0, !UPT ;  /* 0x000000010e057892 */ /* 0x000fe4000f8ec0ff */
[----:B------:R-:W-:Y:S02]  /*1fe0*/  UIADD3 UR16, UPT, UPT, UR4, 0x20000, URZ ;  /* 0x0002000004107890 */ /* 0x000fe4000fffe0ff */
[----:B------:R-:W-:Y:S02]  /*1ff0*/  ULEA UR22, UR5, UR35, 0x6 ;  /* 0x0000002305167291 */ /* 0x000fe4000f8e30ff */
[----:B------:R-:W-:Y:S01]  /*2000*/  ULEA UR20, UR5, UR16, 0xd ;  /* 0x0000001005147291 */ /* 0x000fe2000f8e68ff */
[----:B------:R-:W-:Y:S01]  /*2010*/  ELECT P0, URZ, PT ;  /* 0x0000000000ff782f */ /* 0x000fe20003800000 */
[----:B------:R-:W-:-:S04]  /*2020*/  ULEA UR17, UR15, UR11, 0x10 ;  /* 0x0000000b0f117291 */ /* 0x000fc8000f8e80ff */
[----:B------:R-:W-:Y:S01]  /*2030*/  VOTEU.ANY UP0, P1 ;  /* 0x0000000000ff7886 */ /* 0x000fe20000800100 */
[----:B------:R-:W-:Y:S01]  /*2040*/  ISETP.LT.U32.AND P0, PT, R68, 0x40, P0 ;  /* 0x000000404400780c */ /* 0x000fe20000701070 */
[----:B------:R-:W-:Y:S01]  /*2050*/  ULEA UR4, UR5, UR17, 0xf ;  /* 0x0000001105047291 */ /* 0x000fe2000f8e78ff */
[----:B------:R3:W-:Y:S02]  /*2060*/  @!P3 SYNCS.ARRIVE.TRANS64 RZ, [UR42+0x28000], R3 ;  /* 0x02800003ffffb9a7 */ /* 0x0007e4000800002a */
[----:B------:R-:W-:Y:S01]  /*2070*/  @UP0 UIADD3 UR21, UPT, UPT, UR42, 0x28000, URZ ;  /* 0x000280002a150890 */ /* 0x000fe2000fffe0ff */
[----:B------:R-:W-:Y:S01]  /*2080*/  VOTEU.ANY UP0, P1 ;  /* 0x0000000000ff7886 */ /* 0x000fe20000800100 */
[----:B------:R-:W-:Y:S01]  /*2090*/  BAR.SYNC.DEFER_BLOCKING 0x0 ;  /* 0x0000000000007b1d */ /* 0x000fe20000010000 */
[----:B---3--:R-:W-:-:S06]  /*20a0*/  IMAD.U32 R3, R2, -0x80000000, RZ ;  /* 0x8000000002037824 */ /* 0x008fcc00078e00ff */
[----:B------:R-:W-:Y:S01]  /*20b0*/  VOTEU.ANY UP1, P0 ;  /* 0x0000000000ff7886 */ /* 0x000fe20000020100 */
[----:B------:R-:W-:-:S04]  /*20c0*/  UMOV UR6, UR22 ;  /* 0x0000001600067c82 */ /* 0x000fc80008000000 */
[----:B------:R-:W-:Y:S01]  /*20d0*/  @UP1 UIADD3 UR5, UPT, UPT, UR42, 0x28000, URZ ;  /* 0x000280002a051890 */ /* 0x000fe2000fffe0ff */
[----:B------:R-:W-:Y:S01]  /*20e0*/  VOTEU.ANY UP1, P0 ;  /* 0x0000000000ff7886 */ /* 0x000fe20000020100 */
[----:B------:R3:W-:Y:S01]  /*20f0*/  @UP0 UTMALDG.2D [UR20], [UR8] ;  /* 0x00000014080005b4 */ /* 0x0007e20008008000 */
[----:B------:R-:W-:Y:S01]  /*2100*/  UISETP.NE.U32.AND UP0, UPT, UR14, URZ, UPT ;  /* 0x000000ff0e00728c */ /* 0x000fe2000bf05070 */
[----:B------:R5:W-:Y:S06]  /*2110*/  MEMBAR.ALL.CTA ;  /* 0x0000000000007992 */ /* 0x000bec0000008000 */
[----:B-----5:R-:W5:Y:S02]  /*2120*/  FENCE.VIEW.ASYNC.S ;  /* 0x00000000000073c6 */ /* 0x020f640000000000 */
[----:B-----5:R-:W-:Y:S06]  /*2130*/  BAR.SYNC.DEFER_BLOCKING 0x0 ;  /* 0x0000000000007b1d */ /* 0x020fec0000010000 */
[----:B------:R3:W-:Y:S02]  /*2140*/  @UP1 UTMALDG.2D [UR4], [UR32] ;  /* 0x00000004200015b4 */ /* 0x0007e40008008000 */
[----:B------:R-:W-:Y:S06]  /*2150*/  BAR.SYNC.DEFER_BLOCKING 0x0 ;  /* 0x0000000000007b1d */ /* 0x000fec0000010000 */
[----:B------:R-:W5:Y:S02]  /*2160*/  SYNCS.PHASECHK.TRANS64.TRYWAIT P0, [UR42+0x28000], R3 ;  /* 0x02800003ff0075a7 */ /* 0x000f64000800112a */
[----:B---3-5:R-:W-:Y:S05]  /*2170*/  @!P0 BRA `(.L_x_59) ;  /* 0x0000000c00748947 */ /* 0x028fea0003800000 */
.L_x_72:
[----:B------:R-:W-:Y:S05]  /*2180*/  BRA.U UP0, `(.L_x_60) ;  /* 0x0000000100f47547 */ /* 0x000fea000b800000 */
[----:B------:R-:W-:Y:S02]  /*2190*/  USHF.R.U32.HI UR20, URZ, 0x4, UR16 ;  /* 0x00000004ff147899 */ /* 0x000fe40008011610 */
[----:B------:R-:W-:Y:S02]  /*21a0*/  USHF.R.U32.HI UR24, URZ, 0x4, UR17 ;  /* 0x00000004ff187899 */ /* 0x000fe40008011611 */
[----:B------:R-:W-:Y:S02]  /*21b0*/  USGXT.U32 UR20, UR20, 0xe ;  /* 0x0000000e1414789a */ /* 0x000fe40008000000 */
[----:B------:R-:W-:Y:S02]  /*21c0*/  USGXT.U32 UR24, UR24, 0xe ;  /* 0x0000000e1818789a */ /* 0x000fe40008000000 */
[----:B------:R-:W-:Y:S02]  /*21d0*/  UIADD3 UR28, UP0, UPT, UR20, 0x2, URZ ;  /* 0x00000002141c7890 */ /* 0x000fe4000ff1e0ff */
[----:B------:R-:W-:Y:S01]  /*21e0*/  UIADD3 UR26, UP1, UPT, UR24, 0x2, URZ ;  /* 0x00000002181a7890 */ /* 0x000fe2000ff3e0ff */
[----:B------:R-:W-:Y:S01]  /*21f0*/  UMOV UR4, URZ ;  /* 0x000000ff00047c82 */ /* 0x000fe20008000000 */
[----:B------:R-:W-:Y:S01]  /*2200*/  UMOV UR5, URZ ;  /* 0x000000ff00057c82 */ /* 0x000fe20008000000 */
[----:B------:R-:W-:-:S02]  /*2210*/  UIADD3.X UR29, UPT, UPT, UR4, 0x40004040, URZ, UP0, !UPT ;  /* 0x40004040041d7890 */ /* 0x000fc400087fe4ff */
[----:B------:R-:W-:Y:S02]  /*2220*/  UIADD3 UR44, UP3, UPT, UR28, 0x2, URZ ;  /* 0x000000021c2c7890 */ /* 0x000fe4000ff7e0ff */
[----:B------:R-:W-:Y:S02]  /*2230*/  UIADD3.X UR27, UPT, UPT, UR5, 0x40004040, URZ, UP1, !UPT ;  /* 0x40004040051b7890 */ /* 0x000fe40008ffe4ff */
[----:B------:R-:W-:Y:S02]  /*2240*/  UIADD3 UR46, UP2, UPT, UR26, 0x2, URZ ;  /* 0x000000021a2e7890 */ /* 0x000fe4000ff5e0ff */
[----:B------:R-:W-:Y:S02]  /*2250*/  UIADD3 UR48, UP6, UPT, UR28, 0x4, URZ ;  /* 0x000000041c307890 */ /* 0x000fe4000ffde0ff */
[----:B------:R-:W-:Y:S02]  /*2260*/  UIADD3 UR50, UP5, UPT, UR26, 0x4, URZ ;  /* 0x000000041a327890 */ /* 0x000fe4000ffbe0ff */
[----:B------:R-:W-:-:S02]  /*2270*/  UIADD3 UR52, UP1, UPT, UR28, 0x1fe, URZ ;  /* 0x000001fe1c347890 */ /* 0x000fc4000ff3e0ff */
[----:B------:R-:W-:Y:S02]  /*2280*/  UIADD3 UR54, UP0, UPT, UR26, 0x7fe, URZ ;  /* 0x000007fe1a367890 */ /* 0x000fe4000ff1e0ff */
[----:B------:R-:W-:Y:S02]  /*2290*/  UIADD3.X UR45, UPT, UPT, UR29, URZ, URZ, UP3, !UPT ;  /* 0x000000ff1d2d7290 */ /* 0x000fe40009ffe4ff */
[----:B------:R-:W-:Y:S02]  /*22a0*/  UIADD3 UR56, UP4, UPT, UR28, 0x200, URZ ;  /* 0x000002001c387890 */ /* 0x000fe4000ff9e0ff */
[----:B------:R-:W-:Y:S02]  /*22b0*/  UIADD3 UR58, UP3, UPT, UR26, 0x800, URZ ;  /* 0x000008001a3a7890 */ /* 0x000fe4000ff7e0ff */
[----:B------:R-:W-:Y:S02]  /*22c0*/  UIADD3.X UR47, UPT, UPT, UR27, URZ, URZ, UP2, !UPT ;  /* 0x000000ff1b2f7290 */ /* 0x000fe400097fe4ff */
[----:B------:R-:W-:-:S02]  /*22d0*/  UIADD3.X UR49, UPT, UPT, UR29, URZ, URZ, UP6, !UPT ;  /* 0x000000ff1d317290 */ /* 0x000fc4000b7fe4ff */
[----:B------:R-:W-:Y:S02]  /*22e0*/  UIADD3 UR60, UP2, UPT, UR28, 0x202, URZ ;  /* 0x000002021c3c7890 */ /* 0x000fe4000ff5e0ff */
[----:B------:R-:W-:Y:S02]  /*22f0*/  UIADD3 UR62, UP6, UPT, UR26, 0x802, URZ ;  /* 0x000008021a3e7890 */ /* 0x000fe4000ffde0ff */
[----:B------:R-:W-:Y:S02]  /*2300*/  UIADD3.X UR51, UPT, UPT, UR27, URZ, URZ, UP5, !UPT ;  /* 0x000000ff1b337290 */ /* 0x000fe4000affe4ff */
[----:B------:R-:W-:Y:S02]  /*2310*/  UIADD3.X UR53, UPT, UPT, UR29, URZ, URZ, UP1, !UPT ;  /* 0x000000ff1d357290 */ /* 0x000fe40008ffe4ff */
[----:B------:R-:W-:Y:S02]  /*2320*/  UIADD3 UR4, UP5, UPT, UR28, 0x204, URZ ;  /* 0x000002041c047890 */ /* 0x000fe4000ffbe0ff */
[----:B------:R-:W-:-:S02]  /*2330*/  UIADD3 UR30, UP1, UPT, UR26, 0x804, URZ ;  /* 0x000008041a1e7890 */ /* 0x000fc4000ff3e0ff */
[----:B------:R-:W-:Y:S02]  /*2340*/  UIADD3.X UR55, UPT, UPT, UR27, URZ, URZ, UP0, !UPT ;  /* 0x000000ff1b377290 */ /* 0x000fe400087fe4ff */
[----:B------:R-:W-:Y:S02]  /*2350*/  UIADD3.X UR57, UPT, UPT, UR29, URZ, URZ, UP4, !UPT ;  /* 0x000000ff1d397290 */ /* 0x000fe4000a7fe4ff */
[----:B------:R-:W-:Y:S02]  /*2360*/  UIADD3.X UR59, UPT, UPT, UR27, URZ, URZ, UP3, !UPT ;  /* 0x000000ff1b3b7290 */ /* 0x000fe40009ffe4ff */
[----:B------:R-:W-:Y:S02]  /*2370*/  UIADD3.X UR61, UPT, UPT, UR29, URZ, URZ, UP2, !UPT ;  /* 0x000000ff1d3d7290 */ /* 0x000fe400097fe4ff */
[----:B------:R-:W-:Y:S01]  /*2380*/  UIADD3.X UR63, UPT, UPT, UR27, URZ, URZ, UP6, !UPT ;  /* 0x000000ff1b3f7290 */ /* 0x000fe2000b7fe4ff */
[----:B------:R-:W-:Y:S01]  /*2390*/  UMOV UR18, 0x0 ;  /* 0x0000000000127882 */ /* 0x000fe20000000000 */
[----:B------:R-:W-:Y:S01]  /*23a0*/  UMOV UR19, 0x4400490 ;  /* 0x0440049000137882 */ /* 0x000fe20000000000 */
[----:B------:R-:W-:Y:S01]  /*23b0*/  UMOV UR21, 0x40004040 ;  /* 0x4000404000157882 */ /* 0x000fe20000000000 */
[----:B------:R-:W-:Y:S01]  /*23c0*/  UMOV UR25, 0x40004040 ;  /* 0x4000404000197882 */ /* 0x000fe20000000000 */
[----:B------:R-:W-:Y:S01]  /*23d0*/  UIADD3.X UR5, UPT, UPT, UR29, URZ, URZ, UP5, !UPT ;  /* 0x000000ff1d057290 */ /* 0x000fe2000affe4ff */
[----:B------:R3:W-:Y:S01]  /*23e0*/  UTCHMMA gdesc[UR20], gdesc[UR24], tmem[UR10], tmem[UR18], idesc[UR19], UPT ;  /* 0x00ff1218140075ea */ /* 0x0007e2000b80000a */
[----:B------:R-:W-:Y:S01]  /*23f0*/  UIADD3.X UR31, UPT, UPT, UR27, URZ, URZ, UP1, !UPT ;  /* 0x000000ff1b1f7290 */ /* 0x000fe20008ffe4ff */
[----:B------:R-:W-:Y:S01]  /*2400*/  UMOV UR16, 0x0 ;  /* 0x0000000000107882 */ /* 0x000fe20000000000 */
[----:B------:R-:W-:Y:S01]  /*2410*/  UMOV UR17, 0x4400490 ;  /* 0x0440049000117882 */ /* 0x000fe20000000000 */
[----:B------:R-:W-:Y:S01]  /*2420*/  UMOV UR40, 0x0 ;  /* 0x0000000000287882 */ /* 0x000fe20000000000 */
[----:B------:R-:W-:Y:S01]  /*2430*/  UMOV UR41, 0x4400490 ;  /* 0x0440049000297882 */ /* 0x000fe20000000000 */
        /* <DEDUP_REMOVED lines=18> */
.L_x_60:
[----:B------:R-:W-:Y:S01]  /*2560*/  ELECT P0, URZ, PT ;  /* 0x0000000000ff782f */ /* 0x000fe20003800000 */
[----:B---3--:R-:W-:-:S03]  /*2570*/  UIADD3 UR4, UPT, UPT, UR42, 0x28010, URZ ;  /* 0x000280102a047890 */ /* 0x008fc6000fffe0ff */
[----:B------:R-:W-:Y:S01]  /*2580*/  ISETP.LT.U32.AND P0, PT, R68, 0x20, P0 ;  /* 0x000000204400780c */ /* 0x000fe20000701070 */
[----:B------:R-:W-:-:S12]  /*2590*/  UMOV UR5, URZ ;  /* 0x000000ff00057c82 */ /* 0x000fd80008000000 */
[----:B------:R-:W-:Y:S01]  /*25a0*/  VOTEU.ANY UP0, P0 ;  /* 0x0000000000ff7886 */ /* 0x000fe20000000100 */
[----:B------:R-:W-:-:S04]  /*25b0*/  VOTEU.ANY UP1, P0 ;  /* 0x0000000000ff7886 */ /* 0x000fc80000020100 */
[----:B------:R-:W-:Y:S02]  /*25c0*/  @UP0 UMOV UR4, UR4 ;  /* 0x0000000400040c82 */ /* 0x000fe40008000000 */
[----:B------:R3:W-:Y:S01]  /*25d0*/  @UP1 UTCBAR [UR4], URZ ;  /* 0x000000ff040013e9 */ /* 0x0007e200080000ff */
[----:B------:R-:W-:Y:S06]  /*25e0*/  BAR.SYNC.DEFER_BLOCKING 0x0 ;  /* 0x0000000000007b1d */ /* 0x000fec0000010000 */
[----:B------:R-:W5:Y:S02]  /*25f0*/  SYNCS.PHASECHK.TRANS64.TRYWAIT P0, [UR42+0x28010], R3 ;  /* 0x02801003ff0075a7 */ /* 0x000f64000800112a */
[----:B---3-5:R-:W-:Y:S05]  /*2600*/  @!P0 BRA `(.L_x_61) ;  /* 0x00000008005c8947 */ /* 0x028fea0003800000 */
.L_x_73:
[----:B------:R-:W-:Y:S02]  /*2610*/  UIADD3 UR15, UPT, UPT, UR15, 0x1, URZ ;  /* 0x000000010f0f7890 */ /* 0x000fe4000fffe0ff */
[----:B------:R-:W-:Y:S02]  /*2620*/  UIADD3 UR35, UPT, UPT, UR35, 0x80, URZ ;  /* 0x0000008023237890 */ /* 0x000fe4000fffe0ff */
[----:B------:R-:W-:-:S04]  /*2630*/  UISETP.NE.U32.AND UP0, UPT, UR15, 0x2, UPT ;  /* 0x000000020f00788c */ /* 0x000fc8000bf05070 */
[----:B------:R-:W-:Y:S02]  /*2640*/  USEL UR15, UR15, URZ, UP0 ;  /* 0x000000ff0f0f7287 */ /* 0x000fe40008000000 */
[----:B------:R-:W-:Y:S02]  /*2650*/  USEL UR4, URZ, 0x1, UP0 ;  /* 0x00000001ff047887 */ /* 0x000fe40008000000 */
[----:B--2---:R-:W-:-:S04]  /*2660*/  UISETP.GE.AND UP0, UPT, UR35, UR34, UPT ;  /* 0x000000222300728c */ /* 0x004fc8000bf06270 */
[----:B------:R-:W-:-:S05]  /*2670*/  LOP3.LUT R2, R2, UR4, RZ, 0x3c, !PT ;  /* 0x0000000402027c12 */ /* 0x000fca000f8e3cff */
[----:B------:R-:W-:Y:S05]  /*2680*/  BRA.U !UP0, `(.L_x_62) ;  /* 0xfffffff908387547 */ /* 0x000fea000b83ffff */
.L_x_55:
[----:B-----5:R-:W-:Y:S06]  /*2690*/  BAR.SYNC.DEFER_BLOCKING 0x0 ;  /* 0x0000000000007b1d */ /* 0x020fec0000010000 */
[----:B------:R-:W-:Y:S04]  /*26a0*/  BSSY.RECONVERGENT B5, `(.L_x_63) ;  /* 0x0000004000057945 */ /* 0x000fe80003800200 */
[----:B------:R-:W-:Y:S05]  /*26b0*/  @P3 BRA `(.L_x_64) ;  /* 0x0000000000083947 */ /* 0x000fea0003800000 */
[----:B------:R-:W2:Y:S02]  /*26c0*/  SYNCS.CCTL.IV [UR11+0x28000] ;  /* 0x02800000ff0079b1 */ /* 0x000ea4000800000b */
[----:B--2---:R-:W2:Y:S02]  /*26d0*/  SYNCS.CCTL.IV [UR11+0x28010] ;  /* 0x02801000ff0079b1 */ /* 0x004ea4000800000b */
.L_x_64:
[----:B------:R-:W-:Y:S05]  /*26e0*/  BSYNC.RECONVERGENT B5 ;  /* 0x0000000000057941 */ /* 0x000fea0003800200 */
.L_x_63:
[----:B--2---:R-:W-:Y:S06]  /*26f0*/  BAR.SYNC.DEFER_BLOCKING 0x0 ;  /* 0x0000000000007b1d */ /* 0x004fec0000010000 */
[----:B------:R-:W-:Y:S04]  /*2700*/  BSSY.RECONVERGENT B5, `(.L_x_65) ;  /* 0x0000004000057945 */ /* 0x000fe80003800200 */
[----:B------:R-:W-:Y:S05]  /*2710*/  @P3 BRA `(.L_x_66) ;  /* 0x0000000000083947 */ /* 0x000fea0003800000 */
[----:B------:R-:W2:Y:S02]  /*2720*/  SYNCS.CCTL.IV [UR11+0x28008] ;  /* 0x02800800ff0079b1 */ /* 0x000ea4000800000b */
[----:B--2---:R-:W2:Y:S02]  /*2730*/  SYNCS.CCTL.IV [UR11+0x28018] ;  /* 0x02801800ff0079b1 */ /* 0x004ea4000800000b */
.L_x_66:
[----:B------:R-:W-:Y:S05]  /*2740*/  BSYNC.RECONVERGENT B5 ;  /* 0x0000000000057941 */ /* 0x000fea0003800200 */
.L_x_65:
[----:B------:R-:W-:Y:S01]  /*2750*/  ULOP3.LUT UR4, UR14, 0x3, URZ, 0xc0, !UPT ;  /* 0x000000030e047892 */ /* 0x000fe2000f8ec0ff */
[C---:B------:R-:W-:Y:S01]  /*2760*/  IMAD.SHL.U32 R4, R0.reuse, 0x80, RZ ;  /* 0x0000008000047824 */ /* 0x040fe200078e00ff */
[----:B------:R-:W-:Y:S01]  /*2770*/  USHF.L.U32 UR14, UR14, 0x5, URZ ;  /* 0x000000050e0e7899 */ /* 0x000fe200080006ff */
[C---:B------:R-:W-:Y:S01]  /*2780*/  IMAD.SHL.U32 R2, R0.reuse, 0x40, RZ ;  /* 0x0000004000027824 */ /* 0x040fe200078e00ff */
[----:B------:R-:W-:Y:S01]  /*2790*/  ULEA UR5, UR4, UR10, 0x15 ;  /* 0x0000000a04057291 */ /* 0x000fe2000f8ea8ff */
[C---:B------:R-:W-:Y:S01]  /*27a0*/  IMAD.SHL.U32 R3, R0.reuse, 0x10, RZ ;  /* 0x0000001000037824 */ /* 0x040fe200078e00ff */
[----:B------:R-:W-:Y:S01]  /*27b0*/  ULOP3.LUT UR14, UR14, 0x80, URZ, 0xc0, !UPT ;  /* 0x000000800e0e7892 */ /* 0x000fe2000f8ec0ff */
[----:B------:R-:W-:Y:S01]  /*27c0*/  IMAD.SHL.U32 R0, R0, 0x200, RZ ;  /* 0x0000020000007824 */ /* 0x000fe200078e00ff */
[----:B------:R-:W-:Y:S02]  /*27d0*/  LOP3.LUT R5, R4, 0x4780, RZ, 0xc0, !PT ;  /* 0x0000478004057812 */ /* 0x000fe400078ec0ff */
[----:B------:R-:W-:-:S02]  /*27e0*/  ELECT P0, URZ, PT ;  /* 0x0000000000ff782f */ /* 0x000fc40003800000 */
[----:B------:R-:W-:Y:S01]  /*27f0*/  LOP3.LUT R2, R2, 0x1800, RZ, 0xc0, !PT ;  /* 0x0000180002027812 */ /* 0x000fe200078ec0ff */
[----:B------:R-:W-:Y:S01]  /*2800*/  UIADD3 UR5, UPT, UPT, UR5, UR14, URZ ;  /* 0x0000000e05057290 */ /* 0x000fe2000fffe0ff */
[----:B------:R-:W-:Y:S01]  /*2810*/  LOP3.LUT R5, R5, 0x2000, R0, 0xf8, !PT ;  /* 0x0000200005057812 */ /* 0x000fe200078ef800 */
[----:B------:R-:W-:Y:S01]  /*2820*/  UMOV UR6, UR23 ;  /* 0x0000001700067c82 */ /* 0x000fe20008000000 */
[----:B------:R-:W-:Y:S02]  /*2830*/  LOP3.LUT R2, R2, 0x70, R3, 0xf8, !PT ;  /* 0x0000007002027812 */ /* 0x000fe400078ef803 */
[----:B------:R-:W-:Y:S02]  /*2840*/  ISETP.LT.U32.AND P0, PT, R68, 0x80, P0 ;  /* 0x000000804400780c */ /* 0x000fe40000701070 */
[----:B------:R-:W-:Y:S02]  /*2850*/  LOP3.LUT R2, R5, R2, RZ, 0xfc, !PT ;  /* 0x0000000205027212 */ /* 0x000fe400078efcff */
[----:B----4-:R-:W-:Y:S01]  /*2860*/  LDTM.16dp32bit_t0_t15.x64 R4, tmem[UR5] ;  /* 0x00000005000479ee */ /* 0x010fe20008b00000 */
[----:B------:R-:W3:Y:S01]  /*2870*/  LDTM.16dp32bit_t16_t31.x64 R4, tmem[UR5+0x40] ;  /* 0x00004005000479ee */ /* 0x000ee20008b20000 */
[----:B------:R-:W-:Y:S01]  /*2880*/  NOP ;  /* 0x0000000000007918 */ /* 0x000fe20000000000 */
[C---:B------:R-:W-:Y:S01]  /*2890*/  LOP3.LUT R0, R2.reuse, 0x10, RZ, 0x3c, !PT ;  /* 0x0000001002007812 */ /* 0x040fe200078e3cff */
[----:B------:R-:W-:Y:S01]  /*28a0*/  ULEA UR5, UR4, UR7, 0x6 ;  /* 0x0000000704057291 */ /* 0x000fe2000f8e30ff */
[----:B------:R-:W-:Y:S01]  /*28b0*/  LOP3.LUT R3, R2, 0x20, RZ, 0x3c, !PT ;  /* 0x0000002002037812 */ /* 0x000fe200078e3cff */
[----:B------:R-:W-:-:S03]  /*28c0*/  ULEA UR4, UR4, UR11, 0xd ;  /* 0x0000000b04047291 */ /* 0x000fc6000f8e68ff */
[----:B---3--:R-:W-:Y:S01]  /*28d0*/  VOTEU.ANY UP1, P0 ;  /* 0x0000000000ff7886 */ /* 0x008fe20000020100 */
[----:B------:R-:W-:Y:S01]  /*28e0*/  VOTEU.ANY UP0, P0 ;  /* 0x0000000000ff7886 */ /* 0x000fe20000000100 */
[----:B------:R-:W-:Y:S02]  /*28f0*/  F2FP.BF16.F32.PACK_AB R4, R5, R4 ;  /* 0x000000040504723e */ /* 0x000fe400000010ff */
[----:B------:R-:W-:Y:S02]  /*2900*/  F2FP.BF16.F32.PACK_AB R5, R7, R6 ;  /* 0x000000060705723e */ /* 0x000fe400000010ff */
[----:B------:R-:W-:Y:S02]  /*2910*/  F2FP.BF16.F32.PACK_AB R12, R13, R12 ;  /* 0x0000000c0d0c723e */ /* 0x000fe400000010ff */
[----:B------:R-:W-:Y:S02]  /*2920*/  F2FP.BF16.F32.PACK_AB R6, R9, R8 ;  /* 0x000000080906723e */ /* 0x000fe400000010ff */
[----:B------:R-:W-:-:S02]  /*2930*/  F2FP.BF16.F32.PACK_AB R7, R11, R10 ;  /* 0x0000000a0b07723e */ /* 0x000fc400000010ff */
[----:B------:R-:W-:Y:S02]  /*2940*/  F2FP.BF16.F32.PACK_AB R13, R15, R14 ;  /* 0x0000000e0f0d723e */ /* 0x000fe400000010ff */
[----:B------:R-:W-:Y:S01]  /*2950*/  F2FP.BF16.F32.PACK_AB R20, R21, R20 ;  /* 0x000000141514723e */ /* 0x000fe200000010ff */
[----:B--2---:R2:W-:Y:S01]  /*2960*/  STS.128 [R2+UR11], R4 ;  /* 0x0000000402007988 */ /* 0x0045e20008000c0b */
[----:B------:R-:W-:Y:S02]  /*2970*/  F2FP.BF16.F32.PACK_AB R14, R17, R16 ;  /* 0x00000010110e723e */ /* 0x000fe400000010ff */
[----:B------:R-:W-:Y:S02]  /*2980*/  F2FP.BF16.F32.PACK_AB R15, R19, R18 ;  /* 0x00000012130f723e */ /* 0x000fe400000010ff */
[----:B------:R-:W-:Y:S02]  /*2990*/  F2FP.BF16.F32.PACK_AB R21, R23, R22 ;  /* 0x000000161715723e */ /* 0x000fe400000010ff */
[----:B------:R-:W-:Y:S01]  /*29a0*/  F2FP.BF16.F32.PACK_AB R28, R29, R28 ;  /* 0x0000001c1d1c723e */ /* 0x000fe200000010ff */
[----:B------:R2:W-:Y:S01]  /*29b0*/  STS.128 [R0+UR11], R12 ;  /* 0x0000000c00007988 */ /* 0x0005e20008000c0b */
[----:B------:R-:W-:-:S02]  /*29c0*/  F2FP.BF16.F32.PACK_AB R22, R25, R24 ;  /* 0x000000181916723e */ /* 0x000fc400000010ff */
[----:B------:R-:W-:Y:S02]  /*29d0*/  F2FP.BF16.F32.PACK_AB R23, R27, R26 ;  /* 0x0000001a1b17723e */ /* 0x000fe400000010ff */
[----:B------:R-:W-:Y:S02]  /*29e0*/  F2FP.BF16.F32.PACK_AB R29, R31, R30 ;  /* 0x0000001e1f1d723e */ /* 0x000fe400000010ff */
[----:B------:R-:W-:Y:S01]  /*29f0*/  F2FP.BF16.F32.PACK_AB R36, R37, R36 ;  /* 0x000000242524723e */ /* 0x000fe200000010ff */
[----:B------:R2:W-:Y:S01]  /*2a00*/  STS.128 [R3+UR11], R20 ;  /* 0x0000001403007988 */ /* 0x0005e20008000c0b */
[----:B------:R-:W-:Y:S02]  /*2a10*/  F2FP.BF16.F32.PACK_AB R30, R33, R32 ;  /* 0x00000020211e723e */ /* 0x000fe400000010ff */
[----:B------:R-:W-:Y:S02]  /*2a20*/  F2FP.BF16.F32.PACK_AB R31, R35, R34 ;  /* 0x00000022231f723e */ /* 0x000fe400000010ff */
[----:B------:R-:W-:-:S02]  /*2a30*/  F2FP.BF16.F32.PACK_AB R37, R39, R38 ;  /* 0x000000262725723e */ /* 0x000fc400000010ff */
[----:B------:R-:W-:Y:S02]  /*2a40*/  F2FP.BF16.F32.PACK_AB R44, R45, R44 ;  /* 0x0000002c2d2c723e */ /* 0x000fe400000010ff */
[----:B------:R-:W-:Y:S02]  /*2a50*/  LOP3.LUT R8, R2, 0x30, RZ, 0x3c, !PT ;  /* 0x0000003002087812 */ /* 0x000fe400078e3cff */
[----:B------:R-:W-:Y:S02]  /*2a60*/  F2FP.BF16.F32.PACK_AB R38, R41, R40 ;  /* 0x000000282926723e */ /* 0x000fe400000010ff */
[----:B------:R-:W-:Y:S01]  /*2a70*/  F2FP.BF16.F32.PACK_AB R39, R43, R42 ;  /* 0x0000002a2b27723e */ /* 0x000fe200000010ff */
[----:B------:R2:W-:Y:S01]  /*2a80*/  STS.128 [R8+UR11], R28 ;  /* 0x0000001c08007988 */ /* 0x0005e20008000c0b */
[----:B------:R-:W-:Y:S02]  /*2a90*/  F2FP.BF16.F32.PACK_AB R45, R47, R46 ;  /* 0x0000002e2f2d723e */ /* 0x000fe400000010ff */
[----:B------:R-:W-:-:S02]  /*2aa0*/  F2FP.BF16.F32.PACK_AB R52, R53, R52 ;  /* 0x000000343534723e */ /* 0x000fc400000010ff */
[C---:B------:R-:W-:Y:S02]  /*2ab0*/  LOP3.LUT R9, R2.reuse, 0x40, RZ, 0x3c, !PT ;  /* 0x0000004002097812 */ /* 0x040fe400078e3cff */
[----:B------:R-:W-:Y:S02]  /*2ac0*/  F2FP.BF16.F32.PACK_AB R46, R49, R48 ;  /* 0x00000030312e723e */ /* 0x000fe400000010ff */
[----:B------:R-:W-:Y:S01]  /*2ad0*/  F2FP.BF16.F32.PACK_AB R47, R51, R50 ;  /* 0x00000032332f723e */ /* 0x000fe200000010ff */
[----:B------:R2:W-:Y:S01]  /*2ae0*/  STS.128 [R9+UR11], R36 ;  /* 0x0000002409007988 */ /* 0x0005e20008000c0b */
[----:B------:R-:W-:Y:S02]  /*2af0*/  F2FP.BF16.F32.PACK_AB R53, R55, R54 ;  /* 0x000000363735723e */ /* 0x000fe400000010ff */
[----:B------:R-:W-:Y:S02]  /*2b00*/  F2FP.BF16.F32.PACK_AB R60, R61, R60 ;  /* 0x0000003c3d3c723e */ /* 0x000fe400000010ff */
[----:B------:R-:W-:-:S02]  /*2b10*/  LOP3.LUT R10, R2, 0x50, RZ, 0x3c, !PT ;  /* 0x00000050020a7812 */ /* 0x000fc400078e3cff */
[----:B------:R-:W-:Y:S02]  /*2b20*/  F2FP.BF16.F32.PACK_AB R54, R57, R56 ;  /* 0x000000383936723e */ /* 0x000fe400000010ff */
[----:B------:R-:W-:Y:S01]  /*2b30*/  F2FP.BF16.F32.PACK_AB R55, R59, R58 ;  /* 0x0000003a3b37723e */ /* 0x000fe200000010ff */
[----:B------:R2:W-:Y:S01]  /*2b40*/  STS.128 [R10+UR11], R44 ;  /* 0x0000002c0a007988 */ /* 0x0005e20008000c0b */
[----:B------:R-:W-:Y:S02]  /*2b50*/  F2FP.BF16.F32.PACK_AB R61, R63, R62 ;  /* 0x0000003e3f3d723e */ /* 0x000fe400000010ff */
[C---:B------:R-:W-:Y:S02]  /*2b60*/  LOP3.LUT R11, R2.reuse, 0x60, RZ, 0x3c, !PT ;  /* 0x00000060020b7812 */ /* 0x040fe400078e3cff */
[----:B------:R-:W-:Y:S02]  /*2b70*/  F2FP.BF16.F32.PACK_AB R62, R65, R64 ;  /* 0x00000040413e723e */ /* 0x000fe400000010ff */
[----:B------:R-:W-:Y:S01]  /*2b80*/  F2FP.BF16.F32.PACK_AB R63, R67, R66 ;  /* 0x00000042433f723e */ /* 0x000fe200000010ff */
[----:B------:R2:W-:Y:S01]  /*2b90*/  STS.128 [R11+UR11], R52 ;  /* 0x000000340b007988 */ /* 0x0005e20008000c0b */
[----:B------:R-:W-:-:S05]  /*2ba0*/  LOP3.LUT R16, R2, 0x70, RZ, 0x3c, !PT ;  /* 0x0000007002107812 */ /* 0x000fca00078e3cff */
[----:B------:R2:W-:Y:S01]  /*2bb0*/  STS.128 [R16+UR11], R60 ;  /* 0x0000003c10007988 */ /* 0x0005e20008000c0b */
[----:B------:R3:W-:Y:S06]  /*2bc0*/  MEMBAR.ALL.CTA ;  /* 0x0000000000007992 */ /* 0x0007ec0000008000 */
[----:B---3--:R-:W3:Y:S02]  /*2bd0*/  FENCE.VIEW.ASYNC.S ;  /* 0x00000000000073c6 */ /* 0x008ee40000000000 */
[----:B---3--:R-:W-:Y:S06]  /*2be0*/  BAR.SYNC.DEFER_BLOCKING 0x0 ;  /* 0x0000000000007b1d */ /* 0x008fec0000010000 */
[----:B------:R2:W-:Y:S01]  /*2bf0*/  @UP1 UTMASTG.2D [UR4], [UR12] ;  /* 0x000000040c0013b5 */ /* 0x0005e20008008000 */
[----:B------:R0:W-:Y:S01]  /*2c00*/  UTMACMDFLUSH ;  /* 0x00000000000079b7 */ /* 0x0001e20000000000 */
[----:B------:R-:W-:-:S04]  /*2c10*/  DEPBAR.LE SB0, 0x0 ;  /* 0x000080000000791a */ /* 0x000fc80000000000 */
[----:B------:R-:W-:Y:S08]  /*2c20*/  BAR.SYNC.DEFER_BLOCKING 0x0 ;  /* 0x0000000000007b1d */ /* 0x000ff00000010000 */
[----:B------:R-:W-:Y:S06]  /*2c30*/  BAR.SYNC.DEFER_BLOCKING 0x0 ;  /* 0x0000000000007b1d */ /* 0x000fec0000010000 */
[----:B--2---:R-:W-:Y:S05]  /*2c40*/  @P2 BRA `(.L_x_67) ;  /* 0x0000000000a02947 */ /* 0x004fea0003800000 */
[----:B------:R-:W2:Y:S01]  /*2c50*/  S2UR UR5, SR_CgaCtaId ;  /* 0x00000000000579c3 */ /* 0x000ea20000008800 */
[----:B------:R-:W-:Y:S01]  /*2c60*/  NOP ;  /* 0x0000000000007918 */ /* 0x000fe20000000000 */
[----:B------:R-:W-:Y:S01]  /*2c70*/  UMOV UR4, 0x50 ;  /* 0x0000005000047882 */ /* 0x000fe20000000000 */
[----:B------:R-:W-:Y:S02]  /*2c80*/  IMAD.U32 R0, RZ, RZ, UR10 ;  /* 0x0000000aff007e24 */ /* 0x000fe4000f8e00ff */
[----:B------:R-:W-:Y:S02]  /*2c90*/  IMAD.MOV.U32 R3, RZ, RZ, 0xff ;  /* 0x000000ffff037424 */ /* 0x000fe400078e00ff */
[----:B------:R-:W-:Y:S01]  /*2ca0*/  IMAD.MOV.U32 R7, RZ, RZ, 0x1 ;  /* 0x00000001ff077424 */ /* 0x000fe200078e00ff */
[----:B------:R-:W-:-:S04]  /*2cb0*/  LOP3.LUT R0, R0, 0xffff, RZ, 0xc0, !PT ;  /* 0x0000ffff00007812 */ /* 0x000fc800078ec0ff */
[----:B------:R-:W-:-:S05]  /*2cc0*/  SHF.R.U32.HI R0, RZ, 0x5, R0 ;  /* 0x00000005ff007819 */ /* 0x000fca0000011600 */
[----:B------:R-:W-:Y:S01]  /*2cd0*/  VIADD R2, R0, 0x10 ;  /* 0x0000001000027836 */ /* 0x000fe20000000000 */
[----:B------:R-:W-:Y:S01]  /*2ce0*/  SHF.L.U32 R0, R3, R0, RZ ;  /* 0x0000000003007219 */ /* 0x000fe200000006ff */
[----:B--2---:R-:W-:-:S03]  /*2cf0*/  ULEA UR6, UR5, UR4, 0x18 ;  /* 0x0000000405067291 */ /* 0x004fc6000f8ec0ff */
[----:B------:R-:W-:-:S04]  /*2d00*/  SHF.L.U32 R3, R7, R2, RZ ;  /* 0x0000000207037219 */ /* 0x000fc800000006ff */
[----:B------:R-:W-:Y:S02]  /*2d10*/  LOP3.LUT R0, R3, R0, RZ, 0xfc, !PT ;  /* 0x0000000003007212 */ /* 0x000fe400078efcff */
[----:B------:R-:W2:Y:S02]  /*2d20*/  LDS R5, [UR6] ;  /* 0x00000006ff057984 */ /* 0x000ea40008000800 */
[C---:B------:R-:W-:Y:S02]  /*2d30*/  LOP3.LUT R2, R0.reuse, 0xffff, RZ, 0xc0, !PT ;  /* 0x0000ffff00027812 */ /* 0x040fe400078ec0ff */
[----:B--2---:R-:W-:-:S04]  /*2d40*/  LOP3.LUT R3, R0, 0xffff, R5, 0x80, !PT ;  /* 0x0000ffff00037812 */ /* 0x004fc800078e8005 */
[----:B------:R-:W-:-:S13]  /*2d50*/  ISETP.NE.AND P0, PT, R3, R2, PT ;  /* 0x000000020300720c */ /* 0x000fda0003f05270 */
[----:B------:R-:W-:Y:S05]  /*2d60*/  @P0 BRA `(.L_x_68) ;  /* 0x0000000000500947 */ /* 0x000fea0003800000 */
[----:B------:R-:W-:Y:S02]  /*2d70*/  SHF.R.U32.HI R5, RZ, 0x10, R5 ;  /* 0x00000010ff057819 */ /* 0x000fe40000011605 */
[----:B------:R-:W-:-:S04]  /*2d80*/  SHF.R.U32.HI R2, RZ, 0x10, R0 ;  /* 0x00000010ff027819 */ /* 0x000fc80000011600 */
[----:B------:R-:W-:-:S04]  /*2d90*/  LOP3.LUT R5, R5, R2, RZ, 0xc0, !PT ;  /* 0x0000000205057212 */ /* 0x000fc800078ec0ff */
[----:B------:R-:W-:-:S13]  /*2da0*/  ISETP.NE.AND P0, PT, R5, R2, PT ;  /* 0x000000020500720c */ /* 0x000fda0003f05270 */
[----:B------:R-:W-:Y:S05]  /*2db0*/  @P0 BRA `(.L_x_69) ;  /* 0x0000000000300947 */ /* 0x000fea0003800000 */
[----:B------:R-:W-:Y:S01]  /*2dc0*/  R2UR UR4, R0 ;  /* 0x00000000000472ca */ /* 0x000fe200000e0000 */
[----:B------:R-:W-:Y:S01]  /*2dd0*/  VOTEU.ANY UR5, UPT, PT ;  /* 0x0000000000057886 */ /* 0x000fe200038e0100 */
[----:B------:R-:W2:Y:S01]  /*2de0*/  S2R R0, SR_LANEID ;  /* 0x0000000000007919 */ /* 0x000ea20000000000 */
[----:B------:R-:W-:-:S10]  /*2df0*/  UFLO.U32 UR5, UR5 ;  /* 0x00000005000572bd */ /* 0x000fd400080e0000 */
[----:B------:R-:W-:-:S06]  /*2e00*/  ULOP3.LUT UR4, URZ, UR4, URZ, 0x33, !UPT ;  /* 0x00000004ff047292 */ /* 0x000fcc000f8e33ff */
[----:B------:R-:W-:-:S04]  /*2e10*/  IMAD.U32 R2, RZ, RZ, UR4 ;  /* 0x00000004ff027e24 */ /* 0x000fc8000f8e00ff */
[----:B------:R-:W3:Y:S02]  /*2e20*/  REDUX UR7, R2 ;  /* 0x00000000020773c4 */ /* 0x000ee40000000000 */
[----:B------:R4:W-:Y:S01]  /*2e30*/  UTCATOMSWS.AND URZ, UR4 ;  /* 0x0000000400ff79e3 */ /* 0x0009e20008000000 */
[----:B--2---:R-:W-:Y:S01]  /*2e40*/  ISETP.EQ.U32.AND P0, PT, R0, UR5, PT ;  /* 0x0000000500007c0c */ /* 0x004fe2000bf02070 */
[----:B---3--:R-:W-:-:S12]  /*2e50*/  IMAD.U32 R0, RZ, RZ, UR7 ;  /* 0x00000007ff007e24 */ /* 0x008fd8000f8e00ff */
[----:B------:R4:W-:Y:S01]  /*2e60*/  @P0 ATOMS.AND RZ, [UR6], R0 ;  /* 0x00000000ffff098c */ /* 0x0009e2000a800006 */
[----:B------:R-:W-:Y:S05]  /*2e70*/  BRA `(.L_x_67) ;  /* 0x0000000000147947 */ /* 0x000fea0003800000 */
.L_x_69:
[----:B------:R-:W-:-:S07]  /*2e80*/  MOV R2, 0x2ea0 ;  /* 0x00002ea000027802 */ /* 0x000fce0000000f00 */
[----:B-1----:R-:W-:Y:S05]  /*2e90*/  CALL.REL.NOINC `($__internal_0_$__cuda_sm10x_tcgen05_guardrail_trap_col_being_dealloced_not_returned_by_alloc) ;  /* 0x0000000000447944 */ /* 0x002fea0003c00000 */
[----:B------:R-:W-:Y:S05]  /*2ea0*/  BRA `(.L_x_67) ;  /* 0x0000000000087947 */ /* 0x000fea0003800000 */
.L_x_68:
[----:B------:R-:W-:-:S07]  /*2eb0*/  MOV R2, 0x2ed0 ;  /* 0x00002ed000027802 */ /* 0x000fce0000000f00 */
[----:B-1----:R-:W-:Y:S05]  /*2ec0*/  CALL.REL.NOINC `($__internal_2_$__cuda_sm10x_tcgen05_guardrail_trap_unallocated_columns_being_dealloced) ;  /* 0x0000000000507944 */ /* 0x002fea0003c00000 */
.L_x_67:
[----:B------:R-:W-:Y:S01]  /*2ed0*/  NOP ;  /* 0x0000000000007918 */ /* 0x000fe20000000000 */
[----:B----4-:R-:W-:Y:S05]  /*2ee0*/  EXIT ;  /* 0x000000000000794d */ /* 0x010fea0003800000 */
.L_x_56:
[----:B------:R-:W2:Y:S02]  /*2ef0*/  SYNCS.PHASECHK.TRANS64.TRYWAIT P0, [UR11+0x28000], RZ ;  /* 0x028000ffff0075a7 */ /* 0x000ea4000800110b */
[----:B--2---:R-:W-:Y:S05]  /*2f00*/  @!P0 BRA `(.L_x_56) ;  /* 0xfffffffc00f88947 */ /* 0x004fea000383ffff */
[----:B------:R-:W-:Y:S05]  /*2f10*/  BRA `(.L_x_70) ;  /* 0xffffffec00047947 */ /* 0x000fea000383ffff */
.L_x_58:
[----:B------:R-:W2:Y:S02]  /*2f20*/  SYNCS.PHASECHK.TRANS64.TRYWAIT P1, [UR11+0x28010], RZ ;  /* 0x028010ffff0075a7 */ /* 0x000ea4000802110b */
[----:B--2---:R-:W-:Y:S05]  /*2f30*/  @!P1 BRA `(.L_x_58) ;  /* 0xfffffffc00f89947 */ /* 0x004fea000383ffff */
[----:B------:R-:W-:Y:S05]  /*2f40*/  BRA `(.L_x_71) ;  /* 0xffffffec00f47947 */ /* 0x000fea000383ffff */
.L_x_59:
[----:B------:R-:W3:Y:S02]  /*2f50*/  SYNCS.PHASECHK.TRANS64.TRYWAIT P0, [UR42+0x28000], R3 ;  /* 0x02800003ff0075a7 */ /* 0x000ee4000800112a */
[----:B---3--:R-:W-:Y:S05]  /*2f60*/  @!P0 BRA `(.L_x_59) ;  /* 0xfffffffc00f88947 */ /* 0x008fea000383ffff */
[----:B------:R-:W-:Y:S05]  /*2f70*/  BRA `(.L_x_72) ;  /* 0xfffffff000807947 */ /* 0x000fea000383ffff */
.L_x_61:
[----:B------:R-:W3:Y:S02]  /*2f80*/  SYNCS.PHASECHK.TRANS64.TRYWAIT P0, [UR42+0x28010], R3 ;  /* 0x02801003ff0075a7 */ /* 0x000ee4000800112a */
[----:B---3--:R-:W-:Y:S05]  /*2f90*/  @!P0 BRA `(.L_x_61) ;  /* 0xfffffffc00f88947 */ /* 0x008fea000383ffff */
[----:B------:R-:W-:Y:S05]  /*2fa0*/  BRA `(.L_x_73) ;  /* 0xfffffff400987947 */ /* 0x000fea000383ffff */
        .weak           $__internal_0_$__cuda_sm10x_tcgen05_guardrail_trap_col_being_dealloced_not_returned_by_alloc
        .type           $__internal_0_$__cuda_sm10x_tcgen05_guardrail_trap_col_being_dealloced_not_returned_by_alloc,@function
        .size           $__internal_0_$__cuda_sm10x_tcgen05_guardrail_trap_col_being_dealloced_not_returned_by_alloc,($__internal_1_$__cuda_sm10x_tcgen05_guardrail_trap_phase_invalid_during_alloc - $__internal_0_$__cuda_sm10x_tcgen05_guardrail_trap_col_being_dealloced_not_returned_by_alloc)
$__internal_0_$__cuda_sm10x_tcgen05_guardrail_trap_col_being_dealloced_not_returned_by_alloc:
[----:B------:R-:W-:Y:S05]  /*2fb0*/  BPT.TRAP 0x1 ;  /* 0x000000040000795c */ /* 0x000fea0000300000 */
[----:B------:R-:W-:-:S04]  /*2fc0*/  IMAD.MOV.U32 R3, RZ, RZ, 0x0 ;  /* 0x00000000ff037424 */ /* 0x000fc800078e00ff */
[----:B------:R-:W-:Y:S05]  /*2fd0*/  RET.REL.NODEC R2 `(gluon_tcgen05) ;  /* 0xffffffd002087950 */ /* 0x000fea0003c3ffff */
        .weak           $__internal_1_$__cuda_sm10x_tcgen05_guardrail_trap_phase_invalid_during_alloc
        .type           $__internal_1_$__cuda_sm10x_tcgen05_guardrail_trap_phase_invalid_during_alloc,@function
        .size           $__internal_1_$__cuda_sm10x_tcgen05_guardrail_trap_phase_invalid_during_alloc,($__internal_2_$__cuda_sm10x_tcgen05_guardrail_trap_unallocated_columns_being_dealloced - $__internal_1_$__cuda_sm10x_tcgen05_guardrail_trap_phase_invalid_during_alloc)
$__internal_1_$__cuda_sm10x_tcgen05_guardrail_trap_phase_invalid_during_alloc:
[----:B------:R-:W-:Y:S05]  /*2fe0*/  BPT.TRAP 0x1 ;  /* 0x000000040000795c */ /* 0x000fea0000300000 */
[----:B------:R-:W-:-:S04]  /*2ff0*/  IMAD.MOV.U32 R3, RZ, RZ, 0x0 ;  /* 0x00000000ff037424 */ /* 0x000fc800078e00ff */
[----:B------:R-:W-:Y:S05]  /*3000*/  RET.REL.NODEC R2 `(gluon_tcgen05) ;  /* 0xffffffcc02fc7950 */ /* 0x000fea0003c3ffff */
        .weak           $__internal_2_$__cuda_sm10x_tcgen05_guardrail_trap_unallocated_columns_being_dealloced
        .type           $__internal_2_$__cuda_sm10x_tcgen05_guardrail_trap_unallocated_columns_being_dealloced,@function
        .size           $__internal_2_$__cuda_sm10x_tcgen05_guardrail_trap_unallocated_columns_being_dealloced,(.L_x_77 - $__internal_2_$__cuda_sm10x_tcgen05_guardrail_trap_unallocated_columns_being_dealloced)
$__internal_2_$__cuda_sm10x_tcgen05_guardrail_trap_unallocated_columns_being_dealloced:
[----:B------:R-:W-:Y:S05]  /*3010*/  BPT.TRAP 0x1 ;  /* 0x000000040000795c */ /* 0x000fea0000300000 */
[----:B------:R-:W-:-:S04]  /*3020*/  IMAD.MOV.U32 R3, RZ, RZ, 0x0 ;  /* 0x00000000ff037424 */ /* 0x000fc800078e00ff */
[----:B------:R-:W-:Y:S05]  /*3030*/  RET.REL.NODEC R2 `(gluon_tcgen05) ;  /* 0xffffffcc02f07950 */ /* 0x000fea0003c3ffff */
.L_x_74:
[----:B------:R-:W-:-:S00]  /*3040*/  BRA `(.L_x_74) ;  /* 0xfffffffc00fc7947 */ /* 0x000fc0000383ffff */
[----:B------:R-:W-:-:S00]  /*3050*/  NOP ;  /* 0x0000000000007918 */ /* 0x000fc00000000000 */
        /* <DEDUP_REMOVED lines=10> */
.L_x_77:


//--------------------- .nv.shared.gluon_tcgen05  --------------------------
	.section	.nv.shared.gluon_tcgen05,"aw",@nobits
	.sectionflags	@""
	.align	16
	.zero		1024


//--------------------- .nv.shared.reserved.0     --------------------------
	.section	.nv.shared.reserved.0,"aw",@nobits
	.align	8
	.weak		__nv_reservedSMEM_offset_0_alias
	.size		__nv_reservedSMEM_offset_0_alias, 0, 64
	.other		__nv_reservedSMEM_offset_0_alias,@"STO_CUDA_RESERVED_SHARED STV_DEFAULT"
__nv_reservedSMEM_offset_0_alias:
	.zero		0
.nv.shared.reserved.0:
	.zero		64
	.weak		__nv_reservedSMEM_allocation_phase
	.type		__nv_reservedSMEM_allocation_phase,@object
	.size		__nv_reservedSMEM_allocation_phase,(.L_0 - __nv_reservedSMEM_allocation_phase)
__nv_reservedSMEM_allocation_phase:
	.zero		1
.L_0:
	.zero		7
	.weak		__nv_reservedSMEM_devtool_atexit_pc
	.type		__nv_reservedSMEM_devtool_atexit_pc,@object
	.size		__nv_reservedSMEM_devtool_atexit_pc,(__nv_reservedSMEM_allocation_mask - __nv_reservedSMEM_devtool_atexit_pc)
__nv_reservedSMEM_devtool_atexit_pc:
	.zero		8
	.weak		__nv_reservedSMEM_allocation_mask
	.type		__nv_reservedSMEM_allocation_mask,@object
	.size		__nv_reservedSMEM_allocation_mask,(.L_2 - __nv_reservedSMEM_allocation_mask)
__nv_reservedSMEM_allocation_mask:
	.zero		4
.L_2:


//--------------------- .nv.constant0.gluon_tcgen05 --------------------------
	.section	.nv.constant0.gluon_tcgen05,"a",@progbits
	.sectionflags	@""
	.align	4
.nv.constant0.gluon_tcgen05:
	.zero		976


//--------------------- SYMBOLS --------------------------

	.type		.nv.reservedSmem.offset0,@object
	.size		.nv.reservedSmem.offset0,0x4
	.type		.nv.reservedSmem.cap,@object
	.size		.nv.reservedSmem.cap,0x4
